	.target	sm_90a

	.elftype	@"ET_EXEC"


//--------------------- .note.nv.tkinfo           --------------------------
	.section	.note.nv.tkinfo,"",@"SHT_NOTE"
	.sectionflags	@"SHF_NOTE_NV_TKINFO"
	.tkinfo
        /*0018*/ 	.word	0x00000002
        /*0030*/ 	.string	""
        /*0030*/ 	.string	"ptxas"
        /*0030*/ 	.string	"Cuda compilation tools, release 13.0, V13.0.88"
        /*0030*/ 	.string	"Build cuda_13.0.r13.0/compiler.36424714_0"
        /*0030*/ 	.string	"-arch sm_90a -m 64 "



//--------------------- .note.nv.cuinfo           --------------------------
	.section	.note.nv.cuinfo,"",@"SHT_NOTE"
	.sectionflags	@"SHF_NOTE_NV_CUINFO"
        /*0018*/ 	.short	0x0002
        /*001a*/ 	.short	0x005a
        /*001c*/ 	.short	0x0082
	.zero		2


//--------------------- .nv.info                  --------------------------
	.section	.nv.info,"",@"SHT_CUDA_INFO"
	.align	4


	//----- nvinfo : EIATTR_REGCOUNT
	.align		4
        /*0000*/ 	.byte	0x04, 0x2f
        /*0002*/ 	.short	(.L_29 - .L_28)
	.align		4
.L_28:
        /*0004*/ 	.word	index@(_Z22cuda_vector_add_kernelP6__halfPKS_ii)
        /*0008*/ 	.word	0x00000018


	//----- nvinfo : EIATTR_FRAME_SIZE
	.align		4
.L_29:
        /*000c*/ 	.byte	0x04, 0x11
        /*000e*/ 	.short	(.L_31 - .L_30)
	.align		4
.L_30:
        /*0010*/ 	.word	index@(_Z22cuda_vector_add_kernelP6__halfPKS_ii)
        /*0014*/ 	.word	0x00000000


	//----- nvinfo : EIATTR_REGCOUNT
	.align		4
.L_31:
        /*0018*/ 	.byte	0x04, 0x2f
        /*001a*/ 	.short	(.L_33 - .L_32)
	.align		4
.L_32:
        /*001c*/ 	.word	index@(_Z22cuda_vector_set_kernelP6__halfPKS_ii)
        /*0020*/ 	.word	0x00000020


	//----- nvinfo : EIATTR_FRAME_SIZE
	.align		4
.L_33:
        /*0024*/ 	.byte	0x04, 0x11
        /*0026*/ 	.short	(.L_35 - .L_34)
	.align		4
.L_34:
        /*0028*/ 	.word	index@(_Z22cuda_vector_set_kernelP6__halfPKS_ii)
        /*002c*/ 	.word	0x00000000


	//----- nvinfo : EIATTR_REGCOUNT
	.align		4
.L_35:
        /*0030*/ 	.byte	0x04, 0x2f
        /*0032*/ 	.short	(.L_37 - .L_36)
	.align		4
.L_36:
        /*0034*/ 	.word	index@(_Z27cuda_vector_add_int4_kernelP6__halfPKS_ii)
        /*0038*/ 	.word	0x00000020


	//----- nvinfo : EIATTR_FRAME_SIZE
	.align		4
.L_37:
        /*003c*/ 	.byte	0x04, 0x11
        /*003e*/ 	.short	(.L_39 - .L_38)
	.align		4
.L_38:
        /*0040*/ 	.word	index@(_Z27cuda_vector_add_int4_kernelP6__halfPKS_ii)
        /*0044*/ 	.word	0x00000000


	//----- nvinfo : EIATTR_REGCOUNT
	.align		4
.L_39:
        /*0048*/ 	.byte	0x04, 0x2f
        /*004a*/ 	.short	(.L_41 - .L_40)
	.align		4
.L_40:
        /*004c*/ 	.word	index@(_Z27cuda_vector_set_int4_kernelP6__halfPKS_ii)
        /*0050*/ 	.word	0x00000020


	//----- nvinfo : EIATTR_FRAME_SIZE
	.align		4
.L_41:
        /*0054*/ 	.byte	0x04, 0x11
        /*0056*/ 	.short	(.L_43 - .L_42)
	.align		4
.L_42:
        /*0058*/ 	.word	index@(_Z27cuda_vector_set_int4_kernelP6__halfPKS_ii)
        /*005c*/ 	.word	0x00000000


	//----- nvinfo : EIATTR_MIN_STACK_SIZE
	.align		4
.L_43:
        /*0060*/ 	.byte	0x04, 0x12
        /*0062*/ 	.short	(.L_45 - .L_44)
	.align		4
.L_44:
        /*0064*/ 	.word	index@(_Z27cuda_vector_set_int4_kernelP6__halfPKS_ii)
        /*0068*/ 	.word	0x00000000


	//----- nvinfo : EIATTR_MIN_STACK_SIZE
	.align		4
.L_45:
        /*006c*/ 	.byte	0x04, 0x12
        /*006e*/ 	.short	(.L_47 - .L_46)
	.align		4
.L_46:
        /*0070*/ 	.word	index@(_Z27cuda_vector_add_int4_kernelP6__halfPKS_ii)
        /*0074*/ 	.word	0x00000000


	//----- nvinfo : EIATTR_MIN_STACK_SIZE
	.align		4
.L_47:
        /*0078*/ 	.byte	0x04, 0x12
        /*007a*/ 	.short	(.L_49 - .L_48)
	.align		4
.L_48:
        /*007c*/ 	.word	index@(_Z22cuda_vector_set_kernelP6__halfPKS_ii)
        /*0080*/ 	.word	0x00000000


	//----- nvinfo : EIATTR_MIN_STACK_SIZE
	.align		4
.L_49:
        /*0084*/ 	.byte	0x04, 0x12
        /*0086*/ 	.short	(.L_51 - .L_50)
	.align		4
.L_50:
        /*0088*/ 	.word	index@(_Z22cuda_vector_add_kernelP6__halfPKS_ii)
        /*008c*/ 	.word	0x00000000
.L_51:


//--------------------- .nv.compat                --------------------------
	.section	.nv.compat,"",@"SHT_CUDA_COMPAT_INFO"
	.align	4
        /*0000*/ 	.byte	0x02, 0x09, 0x01, 0x00, 0x02, 0x02, 0x01, 0x00, 0x02, 0x05, 0x05, 0x00, 0x03, 0x07, 0x01, 0x01
        /*0010*/ 	.byte	0x02, 0x03, 0x00, 0x00, 0x02, 0x06, 0x01, 0x00, 0x04, 0x0b, 0x08, 0x00, 0x00, 0x00, 0x00, 0x00
        /*0020*/ 	.byte	0x00, 0x00, 0x00, 0x00


//--------------------- .nv.info._Z27cuda_vector_set_int4_kernelP6__halfPKS_ii --------------------------
	.section	.nv.info._Z27cuda_vector_set_int4_kernelP6__halfPKS_ii,"",@"SHT_CUDA_INFO"
	.sectionflags	@""
	.align	4


	//----- nvinfo : EIATTR_CUDA_API_VERSION
	.align		4
        /*0000*/ 	.byte	0x04, 0x37
        /*0002*/ 	.short	(.L_53 - .L_52)
.L_52:
        /*0004*/ 	.word	0x00000082


	//----- nvinfo : EIATTR_KPARAM_INFO
	.align		4
.L_53:
        /*0008*/ 	.byte	0x04, 0x17
        /*000a*/ 	.short	(.L_55 - .L_54)
.L_54:
        /*000c*/ 	.word	0x00000000
        /*0010*/ 	.short	0x0003
        /*0012*/ 	.short	0x0014
        /*0014*/ 	.byte	0x00, 0xf0, 0x11, 0x00


	//----- nvinfo : EIATTR_KPARAM_INFO
	.align		4
.L_55:
        /*0018*/ 	.byte	0x04, 0x17
        /*001a*/ 	.short	(.L_57 - .L_56)
.L_56:
        /*001c*/ 	.word	0x00000000
        /*0020*/ 	.short	0x0002
        /*0022*/ 	.short	0x0010
        /*0024*/ 	.byte	0x00, 0xf0, 0x11, 0x00


	//----- nvinfo : EIATTR_KPARAM_INFO
	.align		4
.L_57:
        /*0028*/ 	.byte	0x04, 0x17
        /*002a*/ 	.short	(.L_59 - .L_58)
.L_58:
        /*002c*/ 	.word	0x00000000
        /*0030*/ 	.short	0x0001
        /*0032*/ 	.short	0x0008
        /*0034*/ 	.byte	0x00, 0xf0, 0x21, 0x00


	//----- nvinfo : EIATTR_KPARAM_INFO
	.align		4
.L_59:
        /*0038*/ 	.byte	0x04, 0x17
        /*003a*/ 	.short	(.L_61 - .L_60)
.L_60:
        /*003c*/ 	.word	0x00000000
        /*0040*/ 	.short	0x0000
        /*0042*/ 	.short	0x0000
        /*0044*/ 	.byte	0x00, 0xf0, 0x21, 0x00


	//----- nvinfo : EIATTR_SPARSE_MMA_MASK
	.align		4
.L_61:
        /*0048*/ 	.byte	0x03, 0x50
        /*004a*/ 	.short	0x0000


	//----- nvinfo : EIATTR_MAXREG_COUNT
	.align		4
        /*004c*/ 	.byte	0x03, 0x1b
        /*004e*/ 	.short	0x00ff


	//----- nvinfo : EIATTR_MERCURY_ISA_VERSION
	.align		4
        /*0050*/ 	.byte	0x03, 0x5f
        /*0052*/ 	.short	0x0101


	//----- nvinfo : EIATTR_EXIT_INSTR_OFFSETS
	.align		4
        /*0054*/ 	.byte	0x04, 0x1c
        /*0056*/ 	.short	(.L_63 - .L_62)


	//   ....[0]....
.L_62:
        /*0058*/ 	.word	0x000000b0


	//   ....[1]....
        /*005c*/ 	.word	0x00000140


	//   ....[2]....
        /*0060*/ 	.word	0x00000310


	//   ....[3]....
        /*0064*/ 	.word	0x00000910


	//   ....[4]....
        /*0068*/ 	.word	0x000009e0


	//----- nvinfo : EIATTR_CBANK_PARAM_SIZE
	.align		4
.L_63:
        /*006c*/ 	.byte	0x03, 0x19
        /*006e*/ 	.short	0x0018


	//----- nvinfo : EIATTR_PARAM_CBANK
	.align		4
        /*0070*/ 	.byte	0x04, 0x0a
        /*0072*/ 	.short	(.L_65 - .L_64)
	.align		4
.L_64:
        /*0074*/ 	.word	index@(.nv.constant0._Z27cuda_vector_set_int4_kernelP6__halfPKS_ii)
        /*0078*/ 	.short	0x0210
        /*007a*/ 	.short	0x0018


	//----- nvinfo : EIATTR_SW_WAR
	.align		4
.L_65:
        /*007c*/ 	.byte	0x04, 0x36
        /*007e*/ 	.short	(.L_67 - .L_66)
.L_66:
        /*0080*/ 	.word	0x00000008
.L_67:


//--------------------- .nv.info._Z27cuda_vector_add_int4_kernelP6__halfPKS_ii --------------------------
	.section	.nv.info._Z27cuda_vector_add_int4_kernelP6__halfPKS_ii,"",@"SHT_CUDA_INFO"
	.sectionflags	@""
	.align	4


	//----- nvinfo : EIATTR_CUDA_API_VERSION
	.align		4
        /*0000*/ 	.byte	0x04, 0x37
        /*0002*/ 	.short	(.L_69 - .L_68)
.L_68:
        /*0004*/ 	.word	0x00000082


	//----- nvinfo : EIATTR_KPARAM_INFO
	.align		4
.L_69:
        /*0008*/ 	.byte	0x04, 0x17
        /*000a*/ 	.short	(.L_71 - .L_70)
.L_70:
        /*000c*/ 	.word	0x00000000
        /*0010*/ 	.short	0x0003
        /*0012*/ 	.short	0x0014
        /*0014*/ 	.byte	0x00, 0xf0, 0x11, 0x00


	//----- nvinfo : EIATTR_KPARAM_INFO
	.align		4
.L_71:
        /*0018*/ 	.byte	0x04, 0x17
        /*001a*/ 	.short	(.L_73 - .L_72)
.L_72:
        /*001c*/ 	.word	0x00000000
        /*0020*/ 	.short	0x0002
        /*0022*/ 	.short	0x0010
        /*0024*/ 	.byte	0x00, 0xf0, 0x11, 0x00


	//----- nvinfo : EIATTR_KPARAM_INFO
	.align		4
.L_73:
        /*0028*/ 	.byte	0x04, 0x17
        /*002a*/ 	.short	(.L_75 - .L_74)
.L_74:
        /*002c*/ 	.word	0x00000000
        /*0030*/ 	.short	0x0001
        /*0032*/ 	.short	0x0008
        /*0034*/ 	.byte	0x00, 0xf0, 0x21, 0x00


	//----- nvinfo : EIATTR_KPARAM_INFO
	.align		4
.L_75:
        /*0038*/ 	.byte	0x04, 0x17
        /*003a*/ 	.short	(.L_77 - .L_76)
.L_76:
        /*003c*/ 	.word	0x00000000
        /*0040*/ 	.short	0x0000
        /*0042*/ 	.short	0x0000
        /*0044*/ 	.byte	0x00, 0xf0, 0x21, 0x00


	//----- nvinfo : EIATTR_SPARSE_MMA_MASK
	.align		4
.L_77:
        /*0048*/ 	.byte	0x03, 0x50
        /*004a*/ 	.short	0x0000


	//----- nvinfo : EIATTR_MAXREG_COUNT
	.align		4
        /*004c*/ 	.byte	0x03, 0x1b
        /*004e*/ 	.short	0x00ff


	//----- nvinfo : EIATTR_MERCURY_ISA_VERSION
	.align		4
        /*0050*/ 	.byte	0x03, 0x5f
        /*0052*/ 	.short	0x0101


	//----- nvinfo : EIATTR_EXIT_INSTR_OFFSETS
	.align		4
        /*0054*/ 	.byte	0x04, 0x1c
        /*0056*/ 	.short	(.L_79 - .L_78)


	//   ....[0]....
.L_78:
        /*0058*/ 	.word	0x000000b0


	//   ....[1]....
        /*005c*/ 	.word	0x00000140


	//   ....[2]....
        /*0060*/ 	.word	0x00000370


	//   ....[3]....
        /*0064*/ 	.word	0x000005c0


	//----- nvinfo : EIATTR_CBANK_PARAM_SIZE
	.align		4
.L_79:
        /*0068*/ 	.byte	0x03, 0x19
        /*006a*/ 	.short	0x0018


	//----- nvinfo : EIATTR_PARAM_CBANK
	.align		4
        /*006c*/ 	.byte	0x04, 0x0a
        /*006e*/ 	.short	(.L_81 - .L_80)
	.align		4
.L_80:
        /*0070*/ 	.word	index@(.nv.constant0._Z27cuda_vector_add_int4_kernelP6__halfPKS_ii)
        /*0074*/ 	.short	0x0210
        /*0076*/ 	.short	0x0018


	//----- nvinfo : EIATTR_SW_WAR
	.align		4
.L_81:
        /*0078*/ 	.byte	0x04, 0x36
        /*007a*/ 	.short	(.L_83 - .L_82)
.L_82:
        /*007c*/ 	.word	0x00000008
.L_83:


//--------------------- .nv.info._Z22cuda_vector_set_kernelP6__halfPKS_ii --------------------------
	.section	.nv.info._Z22cuda_vector_set_kernelP6__halfPKS_ii,"",@"SHT_CUDA_INFO"
	.sectionflags	@""
	.align	4


	//----- nvinfo : EIATTR_CUDA_API_VERSION
	.align		4
        /*0000*/ 	.byte	0x04, 0x37
        /*0002*/ 	.short	(.L_85 - .L_84)
.L_84:
        /*0004*/ 	.word	0x00000082


	//----- nvinfo : EIATTR_KPARAM_INFO
	.align		4
.L_85:
        /*0008*/ 	.byte	0x04, 0x17
        /*000a*/ 	.short	(.L_87 - .L_86)
.L_86:
        /*000c*/ 	.word	0x00000000
        /*0010*/ 	.short	0x0003
        /*0012*/ 	.short	0x0014
        /*0014*/ 	.byte	0x00, 0xf0, 0x11, 0x00


	//----- nvinfo : EIATTR_KPARAM_INFO
	.align		4
.L_87:
        /*0018*/ 	.byte	0x04, 0x17
        /*001a*/ 	.short	(.L_89 - .L_88)
.L_88:
        /*001c*/ 	.word	0x00000000
        /*0020*/ 	.short	0x0002
        /*0022*/ 	.short	0x0010
        /*0024*/ 	.byte	0x00, 0xf0, 0x11, 0x00


	//----- nvinfo : EIATTR_KPARAM_INFO
	.align		4
.L_89:
        /*0028*/ 	.byte	0x04, 0x17
        /*002a*/ 	.short	(.L_91 - .L_90)
.L_90:
        /*002c*/ 	.word	0x00000000
        /*0030*/ 	.short	0x0001
        /*0032*/ 	.short	0x0008
        /*0034*/ 	.byte	0x00, 0xf0, 0x21, 0x00


	//----- nvinfo : EIATTR_KPARAM_INFO
	.align		4
.L_91:
        /*0038*/ 	.byte	0x04, 0x17
        /*003a*/ 	.short	(.L_93 - .L_92)
.L_92:
        /*003c*/ 	.word	0x00000000
        /*0040*/ 	.short	0x0000
        /*0042*/ 	.short	0x0000
        /*0044*/ 	.byte	0x00, 0xf0, 0x21, 0x00


	//----- nvinfo : EIATTR_SPARSE_MMA_MASK
	.align		4
.L_93:
        /*0048*/ 	.byte	0x03, 0x50
        /*004a*/ 	.short	0x0000


	//----- nvinfo : EIATTR_MAXREG_COUNT
	.align		4
        /*004c*/ 	.byte	0x03, 0x1b
        /*004e*/ 	.short	0x00ff


	//----- nvinfo : EIATTR_MERCURY_ISA_VERSION
	.align		4
        /*0050*/ 	.byte	0x03, 0x5f
        /*0052*/ 	.short	0x0101


	//----- nvinfo : EIATTR_EXIT_INSTR_OFFSETS
	.align		4
        /*0054*/ 	.byte	0x04, 0x1c
        /*0056*/ 	.short	(.L_95 - .L_94)


	//   ....[0]....
.L_94:
        /*0058*/ 	.word	0x00000070


	//   ....[1]....
        /*005c*/ 	.word	0x00000110


	//   ....[2]....
        /*0060*/ 	.word	0x00000280


	//   ....[3]....
        /*0064*/ 	.word	0x000006c0


	//   ....[4]....
        /*0068*/ 	.word	0x00000740


	//----- nvinfo : EIATTR_CBANK_PARAM_SIZE
	.align		4
.L_95:
        /*006c*/ 	.byte	0x03, 0x19
        /*006e*/ 	.short	0x0018


	//----- nvinfo : EIATTR_PARAM_CBANK
	.align		4
        /*0070*/ 	.byte	0x04, 0x0a
        /*0072*/ 	.short	(.L_97 - .L_96)
	.align		4
.L_96:
        /*0074*/ 	.word	index@(.nv.constant0._Z22cuda_vector_set_kernelP6__halfPKS_ii)
        /*0078*/ 	.short	0x0210
        /*007a*/ 	.short	0x0018


	//----- nvinfo : EIATTR_SW_WAR
	.align		4
.L_97:
        /*007c*/ 	.byte	0x04, 0x36
        /*007e*/ 	.short	(.L_99 - .L_98)
.L_98:
        /*0080*/ 	.word	0x00000008
.L_99:


//--------------------- .nv.info._Z22cuda_vector_add_kernelP6__halfPKS_ii --------------------------
	.section	.nv.info._Z22cuda_vector_add_kernelP6__halfPKS_ii,"",@"SHT_CUDA_INFO"
	.sectionflags	@""
	.align	4


	//----- nvinfo : EIATTR_CUDA_API_VERSION
	.align		4
        /*0000*/ 	.byte	0x04, 0x37
        /*0002*/ 	.short	(.L_101 - .L_100)
.L_100:
        /*0004*/ 	.word	0x00000082


	//----- nvinfo : EIATTR_KPARAM_INFO
	.align		4
.L_101:
        /*0008*/ 	.byte	0x04, 0x17
        /*000a*/ 	.short	(.L_103 - .L_102)
.L_102:
        /*000c*/ 	.word	0x00000000
        /*0010*/ 	.short	0x0003
        /*0012*/ 	.short	0x0014
        /*0014*/ 	.byte	0x00, 0xf0, 0x11, 0x00


	//----- nvinfo : EIATTR_KPARAM_INFO
	.align		4
.L_103:
        /*0018*/ 	.byte	0x04, 0x17
        /*001a*/ 	.short	(.L_105 - .L_104)
.L_104:
        /*001c*/ 	.word	0x00000000
        /*0020*/ 	.short	0x0002
        /*0022*/ 	.short	0x0010
        /*0024*/ 	.byte	0x00, 0xf0, 0x11, 0x00


	//----- nvinfo : EIATTR_KPARAM_INFO
	.align		4
.L_105:
        /*0028*/ 	.byte	0x04, 0x17
        /*002a*/ 	.short	(.L_107 - .L_106)
.L_106:
        /*002c*/ 	.word	0x00000000
        /*0030*/ 	.short	0x0001
        /*0032*/ 	.short	0x0008
        /*0034*/ 	.byte	0x00, 0xf0, 0x21, 0x00


	//----- nvinfo : EIATTR_KPARAM_INFO
	.align		4
.L_107:
        /*0038*/ 	.byte	0x04, 0x17
        /*003a*/ 	.short	(.L_109 - .L_108)
.L_108:
        /*003c*/ 	.word	0x00000000
        /*0040*/ 	.short	0x0000
        /*0042*/ 	.short	0x0000
        /*0044*/ 	.byte	0x00, 0xf0, 0x21, 0x00


	//----- nvinfo : EIATTR_SPARSE_MMA_MASK
	.align		4
.L_109:
        /*0048*/ 	.byte	0x03, 0x50
        /*004a*/ 	.short	0x0000


	//----- nvinfo : EIATTR_MAXREG_COUNT
	.align		4
        /*004c*/ 	.byte	0x03, 0x1b
        /*004e*/ 	.short	0x00ff


	//----- nvinfo : EIATTR_MERCURY_ISA_VERSION
	.align		4
        /*0050*/ 	.byte	0x03, 0x5f
        /*0052*/ 	.short	0x0101


	//----- nvinfo : EIATTR_EXIT_INSTR_OFFSETS
	.align		4
        /*0054*/ 	.byte	0x04, 0x1c
        /*0056*/ 	.short	(.L_111 - .L_110)


	//   ....[0]....
.L_110:
        /*0058*/ 	.word	0x00000070


	//   ....[1]....
        /*005c*/ 	.word	0x000000e0


	//   ....[2]....
        /*0060*/ 	.word	0x000002a0


	//   ....[3]....
        /*0064*/ 	.word	0x000009e0


	//   ....[4]....
        /*0068*/ 	.word	0x00000ae0


	//----- nvinfo : EIATTR_CBANK_PARAM_SIZE
	.align		4
.L_111:
        /*006c*/ 	.byte	0x03, 0x19
        /*006e*/ 	.short	0x0018


	//----- nvinfo : EIATTR_PARAM_CBANK
	.align		4
        /*0070*/ 	.byte	0x04, 0x0a
        /*0072*/ 	.short	(.L_113 - .L_112)
	.align		4
.L_112:
        /*0074*/ 	.word	index@(.nv.constant0._Z22cuda_vector_add_kernelP6__halfPKS_ii)
        /*0078*/ 	.short	0x0210
        /*007a*/ 	.short	0x0018


	//----- nvinfo : EIATTR_SW_WAR
	.align		4
.L_113:
        /*007c*/ 	.byte	0x04, 0x36
        /*007e*/ 	.short	(.L_115 - .L_114)
.L_114:
        /*0080*/ 	.word	0x00000008
.L_115:


//--------------------- .nv.callgraph             --------------------------
	.section	.nv.callgraph,"",@"SHT_CUDA_CALLGRAPH"
	.align	4
	.sectionentsize	8
	.align		4
        /*0000*/ 	.word	0x00000000
	.align		4
        /*0004*/ 	.word	0xffffffff
	.align		4
        /*0008*/ 	.word	0x00000000
	.align		4
        /*000c*/ 	.word	0xfffffffe
	.align		4
        /*0010*/ 	.word	0x00000000
	.align		4
        /*0014*/ 	.word	0xfffffffd
	.align		4
        /*0018*/ 	.word	0x00000000
	.align		4
        /*001c*/ 	.word	0xfffffffc


//--------------------- .nv.constant4             --------------------------
	.section	.nv.constant4,"a",@progbits
	.align	8
	.align		8
.nv.constant4:
        /*0000*/ 	.dword	_ZN38_INTERNAL_93344812_8_h_add_cu_257838d04cuda3std3__45__cpo5beginE
	.align		8
        /*0008*/ 	.dword	_ZN38_INTERNAL_93344812_8_h_add_cu_257838d04cuda3std3__45__cpo3endE
	.align		8
        /*0010*/ 	.dword	_ZN38_INTERNAL_93344812_8_h_add_cu_257838d04cuda3std3__45__cpo6cbeginE
	.align		8
        /*0018*/ 	.dword	_ZN38_INTERNAL_93344812_8_h_add_cu_257838d04cuda3std3__45__cpo4cendE
	.align		8
        /*0020*/ 	.dword	_ZN38_INTERNAL_93344812_8_h_add_cu_257838d04cuda3std3__45__cpo6rbeginE
	.align		8
        /*0028*/ 	.dword	_ZN38_INTERNAL_93344812_8_h_add_cu_257838d04cuda3std3__45__cpo4rendE
	.align		8
        /*0030*/ 	.dword	_ZN38_INTERNAL_93344812_8_h_add_cu_257838d04cuda3std3__45__cpo7crbeginE
	.align		8
        /*0038*/ 	.dword	_ZN38_INTERNAL_93344812_8_h_add_cu_257838d04cuda3std3__45__cpo5crendE
	.align		8
        /*0040*/ 	.dword	_ZN38_INTERNAL_93344812_8_h_add_cu_257838d04cuda3std3__440_GLOBAL__N__93344812_8_h_add_cu_257838d06ignoreE
	.align		8
        /*0048*/ 	.dword	_ZN38_INTERNAL_93344812_8_h_add_cu_257838d04cuda3std3__419piecewise_constructE
	.align		8
        /*0050*/ 	.dword	_ZN38_INTERNAL_93344812_8_h_add_cu_257838d04cuda3std3__48in_placeE
	.align		8
        /*0058*/ 	.dword	_ZN38_INTERNAL_93344812_8_h_add_cu_257838d04cuda3std3__420unreachable_sentinelE
	.align		8
        /*0060*/ 	.dword	_ZN38_INTERNAL_93344812_8_h_add_cu_257838d04cuda3std6ranges3__45__cpo4swapE
	.align		8
        /*0068*/ 	.dword	_ZN38_INTERNAL_93344812_8_h_add_cu_257838d04cuda3std6ranges3__45__cpo9iter_moveE
	.align		8
        /*0070*/ 	.dword	_ZN38_INTERNAL_93344812_8_h_add_cu_257838d04cuda3std6ranges3__45__cpo5beginE
	.align		8
        /*0078*/ 	.dword	_ZN38_INTERNAL_93344812_8_h_add_cu_257838d04cuda3std6ranges3__45__cpo3endE
	.align		8
        /*0080*/ 	.dword	_ZN38_INTERNAL_93344812_8_h_add_cu_257838d04cuda3std6ranges3__45__cpo6cbeginE
	.align		8
        /*0088*/ 	.dword	_ZN38_INTERNAL_93344812_8_h_add_cu_257838d04cuda3std6ranges3__45__cpo4cendE
	.align		8
        /*0090*/ 	.dword	_ZN38_INTERNAL_93344812_8_h_add_cu_257838d04cuda3std6ranges3__45__cpo7advanceE
	.align		8
        /*0098*/ 	.dword	_ZN38_INTERNAL_93344812_8_h_add_cu_257838d04cuda3std6ranges3__45__cpo9iter_swapE
	.align		8
        /*00a0*/ 	.dword	_ZN38_INTERNAL_93344812_8_h_add_cu_257838d04cuda3std6ranges3__45__cpo4nextE
	.align		8
        /*00a8*/ 	.dword	_ZN38_INTERNAL_93344812_8_h_add_cu_257838d04cuda3std6ranges3__45__cpo4prevE
	.align		8
        /*00b0*/ 	.dword	_ZN38_INTERNAL_93344812_8_h_add_cu_257838d04cuda3std6ranges3__45__cpo4dataE
	.align		8
        /*00b8*/ 	.dword	_ZN38_INTERNAL_93344812_8_h_add_cu_257838d04cuda3std6ranges3__45__cpo5cdataE
	.align		8
        /*00c0*/ 	.dword	_ZN38_INTERNAL_93344812_8_h_add_cu_257838d04cuda3std6ranges3__45__cpo4sizeE
	.align		8
        /*00c8*/ 	.dword	_ZN38_INTERNAL_93344812_8_h_add_cu_257838d04cuda3std6ranges3__45__cpo5ssizeE
	.align		8
        /*00d0*/ 	.dword	_ZN38_INTERNAL_93344812_8_h_add_cu_257838d04cuda3std6ranges3__45__cpo8distanceE
	.align		8
        /*00d8*/ 	.dword	_ZN38_INTERNAL_93344812_8_h_add_cu_257838d06thrust23THRUST_300001_SM_900_NS6system6detail10sequential3seqE


//--------------------- .text._Z27cuda_vector_set_int4_kernelP6__halfPKS_ii --------------------------
	.section	.text._Z27cuda_vector_set_int4_kernelP6__halfPKS_ii,"ax",@progbits
	.align	128
        .global         _Z27cuda_vector_set_int4_kernelP6__halfPKS_ii
        .type           _Z27cuda_vector_set_int4_kernelP6__halfPKS_ii,@function
        .size           _Z27cuda_vector_set_int4_kernelP6__halfPKS_ii,(.L_x_22 - _Z27cuda_vector_set_int4_kernelP6__halfPKS_ii)
        .other          _Z27cuda_vector_set_int4_kernelP6__halfPKS_ii,@"STO_CUDA_ENTRY STV_DEFAULT"
_Z27cuda_vector_set_int4_kernelP6__halfPKS_ii:
.text._Z27cuda_vector_set_int4_kernelP6__halfPKS_ii:
[----:B------:R-:W-:Y:S01]  /*0000*/  LDC R1, c[0x0][0x28] ;  /* 0x00000a00ff017b82 */ /* 0x000fe20000000800 */
[----:B------:R-:W0:Y:S07]  /*0010*/  S2R R0, SR_CTAID.X ;  /* 0x0000000000007919 */ /* 0x000e2e0000002500 */
[----:B------:R-:W1:Y:S01]  /*0020*/  LDC.64 R2, c[0x0][0x220] ;  /* 0x00008800ff027b82 */ /* 0x000e620000000a00 */
[----:B------:R-:W2:Y:S01]  /*0030*/  S2R R25, SR_TID.X ;  /* 0x0000000000197919 */ /* 0x000ea20000002100 */
[----:B------:R-:W3:Y:S01]  /*0040*/  S2R R8, SR_CTAID.Y ;  /* 0x0000000000087919 */ /* 0x000ee20000002600 */
[----:B0-----:R-:W-:-:S02]  /*0050*/  IMAD.SHL.U32 R0, R0, 0x400, RZ ;  /* 0x0000040000007824 */ /* 0x001fc400078e00ff */
[----:B--2---:R-:W-:-:S04]  /*0060*/  IMAD.SHL.U32 R25, R25, 0x8, RZ ;  /* 0x0000000819197824 */ /* 0x004fc800078e00ff */
[----:B------:R-:W-:Y:S02]  /*0070*/  IMAD.IADD R4, R0, 0x1, R25 ;  /* 0x0000000100047824 */ /* 0x000fe400078e0219 */
[----:B---3--:R-:W-:-:S03]  /*0080*/  IMAD.SHL.U32 R24, R8, 0x2, RZ ;  /* 0x0000000208187824 */ /* 0x008fc600078e00ff */
[-C--:B-1----:R-:W-:Y:S01]  /*0090*/  ISETP.GE.AND P0, PT, R4, R3.reuse, PT ;  /* 0x000000030400720c */ /* 0x082fe20003f06270 */
[----:B------:R-:W-:-:S12]  /*00a0*/  IMAD R26, R24, R3, R0 ;  /* 0x00000003181a7224 */ /* 0x000fd800078e0200 */
[----:B------:R-:W-:Y:S05]  /*00b0*/  @P0 EXIT ;  /* 0x000000000000094d */ /* 0x000fea0003800000 */
[C---:B------:R-:W-:Y:S01]  /*00c0*/  VIADDMNMX R22, R24.reuse, 0x2, R2, PT ;  /* 0x0000000218167846 */ /* 0x040fe20003800102 */
[----:B------:R-:W-:Y:S01]  /*00d0*/  ULDC.64 UR4, c[0x0][0x218] ;  /* 0x0000860000047ab9 */ /* 0x000fe20000000a00 */
[----:B------:R-:W-:Y:S02]  /*00e0*/  SHF.R.S32.HI R23, RZ, 0x1f, R25 ;  /* 0x0000001fff177819 */ /* 0x000fe40000011419 */
[----:B------:R-:W-:Y:S02]  /*00f0*/  ISETP.GE.AND P0, PT, R24, R22, PT ;  /* 0x000000161800720c */ /* 0x000fe40003f06270 */
[----:B------:R-:W-:-:S04]  /*0100*/  IADD3 R5, P1, R0, R25, RZ ;  /* 0x0000001900057210 */ /* 0x000fc80007f3e0ff */
[----:B------:R-:W-:Y:S02]  /*0110*/  LEA.HI.X.SX32 R6, R0, R23, 0x1, P1 ;  /* 0x0000001700067211 */ /* 0x000fe400008f0eff */
[----:B------:R-:W-:-:S04]  /*0120*/  LEA R4, P1, R5, UR4, 0x1 ;  /* 0x0000000405047c11 */ /* 0x000fc8000f8208ff */
[----:B------:R-:W-:Y:S01]  /*0130*/  LEA.HI.X R5, R5, UR5, R6, 0x1, P1 ;  /* 0x0000000505057c11 */ /* 0x000fe200088f0c06 */
[----:B------:R-:W-:Y:S08]  /*0140*/  @P0 EXIT ;  /* 0x000000000000094d */ /* 0x000ff00003800000 */
[----:B------:R-:W-:Y:S01]  /*0150*/  IMAD.MOV R9, RZ, RZ, -R24 ;  /* 0x000000ffff097224 */ /* 0x000fe200078e0a18 */
[----:B------:R-:W-:Y:S01]  /*0160*/  LOP3.LUT R2, RZ, R2, RZ, 0x33, !PT ;  /* 0x00000002ff027212 */ /* 0x000fe200078e33ff */
[----:B------:R-:W-:Y:S02]  /*0170*/  ULDC.64 UR4, c[0x0][0x208] ;  /* 0x0000820000047ab9 */ /* 0x000fe40000000a00 */
[----:B------:R-:W5:Y:S01]  /*0180*/  LDG.E.128.CONSTANT R4, desc[UR4][R4.64] ;  /* 0x0000000404047981 */ /* 0x000f62000c1e9d00 */
[----:B------:R-:W-:-:S04]  /*0190*/  VIADDMNMX R9, R9, 0xfffffffd, R2, !PT ;  /* 0xfffffffd09097846 */ /* 0x000fc80007800102 */
[----:B------:R-:W-:Y:S02]  /*01a0*/  LOP3.LUT R11, RZ, R9, RZ, 0x33, !PT ;  /* 0x00000009ff0b7212 */ /* 0x000fe400078e33ff */
[----:B------:R-:W-:-:S03]  /*01b0*/  IADD3 R9, -R24, -0x2, -R9 ;  /* 0xfffffffe18097810 */ /* 0x000fc60007ffe909 */
[----:B------:R-:W-:Y:S01]  /*01c0*/  IMAD.IADD R11, R11, 0x1, -R24 ;  /* 0x000000010b0b7824 */ /* 0x000fe200078e0a18 */
[----:B------:R-:W-:-:S04]  /*01d0*/  ISETP.GE.U32.AND P0, PT, R9, 0x3, PT ;  /* 0x000000030900780c */ /* 0x000fc80003f06070 */
[----:B------:R-:W-:-:S13]  /*01e0*/  LOP3.LUT P1, R11, R11, 0x3, RZ, 0xc0, !PT ;  /* 0x000000030b0b7812 */ /* 0x000fda000782c0ff */
[----:B------:R-:W-:Y:S05]  /*01f0*/  @!P1 BRA `(.L_x_0) ;  /* 0x0000000000449947 */ /* 0x000fea0003800000 */
[----:B------:R-:W-:Y:S01]  /*0200*/  IMAD R9, R8, R3, RZ ;  /* 0x0000000308097224 */ /* 0x000fe200078e02ff */
[----:B------:R-:W-:-:S03]  /*0210*/  ULDC.64 UR6, c[0x0][0x210] ;  /* 0x0000840000067ab9 */ /* 0x000fc60000000a00 */
[----:B------:R-:W-:-:S05]  /*0220*/  IMAD R0, R9, 0x2, R0 ;  /* 0x0000000209007824 */ /* 0x000fca00078e0200 */
[----:B------:R-:W-:-:S04]  /*0230*/  IADD3 R9, P1, R25, R0, RZ ;  /* 0x0000000019097210 */ /* 0x000fc80007f3e0ff */
[----:B------:R-:W-:Y:S02]  /*0240*/  LEA R8, P2, R9, UR6, 0x1 ;  /* 0x0000000609087c11 */ /* 0x000fe4000f8408ff */
[----:B------:R-:W-:Y:S01]  /*0250*/  LEA.HI.X.SX32 R2, R0, R23, 0x1, P1 ;  /* 0x0000001700027211 */ /* 0x000fe200008f0eff */
[----:B------:R-:W-:-:S03]  /*0260*/  IMAD.MOV.U32 R0, RZ, RZ, R11 ;  /* 0x000000ffff007224 */ /* 0x000fc600078e000b */
[----:B------:R-:W-:-:S07]  /*0270*/  LEA.HI.X R9, R9, UR7, R2, 0x1, P2 ;  /* 0x0000000709097c11 */ /* 0x000fce00090f0c02 */
.L_x_1:
[----:B------:R-:W-:Y:S02]  /*0280*/  VIADD R0, R0, 0xffffffff ;  /* 0xffffffff00007836 */ /* 0x000fe40000000000 */
[----:B0-----:R-:W-:Y:S02]  /*0290*/  IMAD.MOV.U32 R10, RZ, RZ, R8 ;  /* 0x000000ffff0a7224 */ /* 0x001fe400078e0008 */
[----:B------:R-:W-:Y:S01]  /*02a0*/  IMAD.MOV.U32 R11, RZ, RZ, R9 ;  /* 0x000000ffff0b7224 */ /* 0x000fe200078e0009 */
[----:B------:R-:W-:Y:S01]  /*02b0*/  ISETP.NE.AND P1, PT, R0, RZ, PT ;  /* 0x000000ff0000720c */ /* 0x000fe20003f25270 */
[----:B------:R-:W-:Y:S02]  /*02c0*/  VIADD R24, R24, 0x1 ;  /* 0x0000000118187836 */ /* 0x000fe40000000000 */
[----:B------:R-:W-:Y:S01]  /*02d0*/  IMAD.WIDE R8, R3, 0x2, R10 ;  /* 0x0000000203087825 */ /* 0x000fe200078e020a */
[----:B-----5:R0:W-:Y:S03]  /*02e0*/  STG.E.128 desc[UR4][R10.64], R4 ;  /* 0x000000040a007986 */ /* 0x0201e6000c101d04 */
[----:B------:R-:W-:-:S06]  /*02f0*/  IMAD.IADD R26, R26, 0x1, R3 ;  /* 0x000000011a1a7824 */ /* 0x000fcc00078e0203 */
[----:B------:R-:W-:Y:S05]  /*0300*/  @P1 BRA `(.L_x_1) ;  /* 0xfffffffc00dc1947 */ /* 0x000fea000383ffff */
.L_x_0:
[----:B------:R-:W-:Y:S05]  /*0310*/  @!P0 EXIT ;  /* 0x000000000000894d */ /* 0x000fea0003800000 */
[----:B------:R-:W-:Y:S01]  /*0320*/  IMAD.IADD R0, R22, 0x1, -R24 ;  /* 0x0000000116007824 */ /* 0x000fe200078e0a18 */
[----:B------:R-:W-:-:S04]  /*0330*/  PLOP3.LUT P0, PT, PT, PT, PT, 0x80, 0x0 ;  /* 0x000000000000781c */ /* 0x000fc80003f0f070 */
[----:B------:R-:W-:-:S13]  /*0340*/  ISETP.GT.AND P1, PT, R0, 0xc, PT ;  /* 0x0000000c0000780c */ /* 0x000fda0003f24270 */
[----:B------:R-:W-:Y:S05]  /*0350*/  @!P1 BRA `(.L_x_2) ;  /* 0x0000000000e89947 */ /* 0x000fea0003800000 */
[----:B------:R-:W-:Y:S01]  /*0360*/  PLOP3.LUT P0, PT, PT, PT, PT, 0x8, 0x0 ;  /* 0x000000000000781c */ /* 0x000fe20003f0e170 */
[----:B------:R-:W-:Y:S01]  /*0370*/  VIADD R0, R22, 0xfffffff4 ;  /* 0xfffffff416007836 */ /* 0x000fe20000000000 */
[----:B------:R-:W-:-:S11]  /*0380*/  ULDC.64 UR6, c[0x0][0x210] ;  /* 0x0000840000067ab9 */ /* 0x000fd60000000a00 */
.L_x_3:
[----:B----4-:R-:W-:Y:S01]  /*0390*/  IADD3 R9, P1, R25, R26, RZ ;  /* 0x0000001a19097210 */ /* 0x010fe20007f3e0ff */
[C---:B------:R-:W-:Y:S02]  /*03a0*/  IMAD R2, R3.reuse, 0x2, R26 ;  /* 0x0000000203027824 */ /* 0x040fe400078e021a */
[----:B------:R-:W-:Y:S01]  /*03b0*/  VIADD R24, R24, 0x10 ;  /* 0x0000001018187836 */ /* 0x000fe20000000000 */
[----:B------:R-:W-:Y:S01]  /*03c0*/  LEA.HI.X.SX32 R26, R26, R23, 0x1, P1 ;  /* 0x000000171a1a7211 */ /* 0x000fe200008f0eff */
[----:B------:R-:W-:Y:S01]  /*03d0*/  IMAD R2, R3, 0x2, R2 ;  /* 0x0000000203027824 */ /* 0x000fe200078e0202 */
[----:B------:R-:W-:-:S03]  /*03e0*/  LEA R8, P1, R9, UR6, 0x1 ;  /* 0x0000000609087c11 */ /* 0x000fc6000f8208ff */
[----:B0-----:R-:W-:Y:S01]  /*03f0*/  IMAD R10, R3, 0x2, R2 ;  /* 0x00000002030a7824 */ /* 0x001fe200078e0202 */
[----:B------:R-:W-:Y:S02]  /*0400*/  LEA.HI.X R9, R9, UR7, R26, 0x1, P1 ;  /* 0x0000000709097c11 */ /* 0x000fe400088f0c1a */
[----:B------:R-:W-:Y:S01]  /*0410*/  IADD3 R12, P1, R25, R2, RZ ;  /* 0x00000002190c7210 */ /* 0x000fe20007f3e0ff */
[C---:B------:R-:W-:Y:S02]  /*0420*/  IMAD R14, R3.reuse, 0x2, R10 ;  /* 0x00000002030e7824 */ /* 0x040fe400078e020a */
[C---:B------:R-:W-:Y:S01]  /*0430*/  IMAD.WIDE R10, R3.reuse, 0x2, R8 ;  /* 0x00000002030a7825 */ /* 0x040fe200078e0208 */
[----:B------:R-:W-:Y:S01]  /*0440*/  LEA.HI.X.SX32 R13, R2, R23, 0x1, P1 ;  /* 0x00000017020d7211 */ /* 0x000fe200008f0eff */
[----:B-----5:R0:W-:Y:S01]  /*0450*/  STG.E.128 desc[UR4][R8.64], R4 ;  /* 0x0000000408007986 */ /* 0x0201e2000c101d04 */
[----:B------:R-:W-:Y:S01]  /*0460*/  LEA R20, P1, R12, UR6, 0x1 ;  /* 0x000000060c147c11 */ /* 0x000fe2000f8208ff */
[----:B------:R-:W-:-:S02]  /*0470*/  IMAD R2, R3, 0x2, R14 ;  /* 0x0000000203027824 */ /* 0x000fc400078e020e */
[----:B------:R1:W-:Y:S01]  /*0480*/  STG.E.128 desc[UR4][R10.64], R4 ;  /* 0x000000040a007986 */ /* 0x0003e2000c101d04 */
[----:B------:R-:W-:Y:S01]  /*0490*/  LEA.HI.X R21, R12, UR7, R13, 0x1, P1 ;  /* 0x000000070c157c11 */ /* 0x000fe200088f0c0d */
[----:B------:R-:W-:Y:S01]  /*04a0*/  IMAD R2, R3, 0x2, R2 ;  /* 0x0000000203027824 */ /* 0x000fe200078e0202 */
[----:B------:R-:W-:Y:S01]  /*04b0*/  IADD3 R15, P1, R25, R14, RZ ;  /* 0x0000000e190f7210 */ /* 0x000fe20007f3e0ff */
[----:B------:R-:W-:-:S03]  /*04c0*/  IMAD.WIDE R12, R3, 0x2, R10 ;  /* 0x00000002030c7825 */ /* 0x000fc600078e020a */
[-C--:B------:R-:W-:Y:S01]  /*04d0*/  LEA.HI.X.SX32 R14, R14, R23.reuse, 0x1, P1 ;  /* 0x000000170e0e7211 */ /* 0x080fe200008f0eff */
[----:B------:R-:W-:Y:S01]  /*04e0*/  IMAD.WIDE R28, R3, 0x2, R20 ;  /* 0x00000002031c7825 */ /* 0x000fe200078e0214 */
[----:B------:R-:W-:Y:S01]  /*04f0*/  LEA R18, P1, R15, UR6, 0x1 ;  /* 0x000000060f127c11 */ /* 0x000fe2000f8208ff */
[----:B------:R2:W-:Y:S01]  /*0500*/  STG.E.128 desc[UR4][R12.64], R4 ;  /* 0x000000040c007986 */ /* 0x0005e2000c101d04 */
[----:B------:R-:W-:Y:S01]  /*0510*/  IADD3 R26, P2, R25, R2, RZ ;  /* 0x00000002191a7210 */ /* 0x000fe20007f5e0ff */
[----:B------:R-:W-:Y:S01]  /*0520*/  IMAD.WIDE R16, R3, 0x2, R12 ;  /* 0x0000000203107825 */ /* 0x000fe200078e020c */
[----:B------:R-:W-:Y:S02]  /*0530*/  LEA.HI.X R19, R15, UR7, R14, 0x1, P1 ;  /* 0x000000070f137c11 */ /* 0x000fe400088f0c0e */
[----:B0-----:R-:W-:Y:S01]  /*0540*/  LEA.HI.X.SX32 R9, R2, R23, 0x1, P2 ;  /* 0x0000001702097211 */ /* 0x001fe200010f0eff */
[C---:B------:R-:W-:Y:S01]  /*0550*/  IMAD.WIDE R14, R3.reuse, 0x2, R28 ;  /* 0x00000002030e7825 */ /* 0x040fe200078e021c */
[C---:B------:R-:W-:Y:S01]  /*0560*/  LEA R8, P1, R26.reuse, UR6, 0x1 ;  /* 0x000000061a087c11 */ /* 0x040fe2000f8208ff */
[----:B------:R0:W-:Y:S02]  /*0570*/  STG.E.128 desc[UR4][R16.64], R4 ;  /* 0x0000000410007986 */ /* 0x0001e4000c101d04 */
[C---:B-1----:R-:W-:Y:S01]  /*0580*/  IMAD.WIDE R10, R3.reuse, 0x2, R18 ;  /* 0x00000002030a7825 */ /* 0x042fe200078e0212 */
[----:B------:R-:W-:Y:S01]  /*0590*/  LEA.HI.X R9, R26, UR7, R9, 0x1, P1 ;  /* 0x000000071a097c11 */ /* 0x000fe200088f0c09 */
[----:B------:R-:W-:Y:S01]  /*05a0*/  STG.E.128 desc[UR4][R20.64], R4 ;  /* 0x0000000414007986 */ /* 0x000fe2000c101d04 */
[----:B------:R-:W-:Y:S01]  /*05b0*/  ISETP.GE.AND P1, PT, R24, R0, PT ;  /* 0x000000001800720c */ /* 0x000fe20003f26270 */
[----:B------:R-:W-:-:S02]  /*05c0*/  IMAD.WIDE R26, R3, 0x2, R14 ;  /* 0x00000002031a7825 */ /* 0x000fc400078e020e */
[----:B------:R1:W-:Y:S02]  /*05d0*/  STG.E.128 desc[UR4][R28.64], R4 ;  /* 0x000000041c007986 */ /* 0x0003e4000c101d04 */
[C---:B--2---:R-:W-:Y:S02]  /*05e0*/  IMAD.WIDE R12, R3.reuse, 0x2, R8 ;  /* 0x00000002030c7825 */ /* 0x044fe400078e0208 */
[----:B------:R2:W-:Y:S02]  /*05f0*/  STG.E.128 desc[UR4][R14.64], R4 ;  /* 0x000000040e007986 */ /* 0x0005e4000c101d04 */
[C---:B------:R-:W-:Y:S02]  /*0600*/  IMAD R2, R3.reuse, 0x2, R2 ;  /* 0x0000000203027824 */ /* 0x040fe400078e0202 */
[----:B------:R3:W-:Y:S01]  /*0610*/  STG.E.128 desc[UR4][R26.64], R4 ;  /* 0x000000041a007986 */ /* 0x0007e2000c101d04 */
[----:B0-----:R-:W-:-:S03]  /*0620*/  IMAD.WIDE R16, R3, 0x2, R12 ;  /* 0x0000000203107825 */ /* 0x001fc600078e020c */
[----:B------:R4:W-:Y:S04]  /*0630*/  STG.E.128 desc[UR4][R18.64], R4 ;  /* 0x0000000412007986 */ /* 0x0009e8000c101d04 */
[----:B------:R4:W-:Y:S01]  /*0640*/  STG.E.128 desc[UR4][R10.64], R4 ;  /* 0x000000040a007986 */ /* 0x0009e2000c101d04 */
[----:B-1----:R-:W-:-:S04]  /*0650*/  IMAD.WIDE R28, R3, 0x2, R16 ;  /* 0x00000002031c7825 */ /* 0x002fc800078e0210 */
[----:B--2---:R-:W-:-:S04]  /*0660*/  IMAD.WIDE R14, R3, 0x2, R10 ;  /* 0x00000002030e7825 */ /* 0x004fc800078e020a */
[C---:B---3--:R-:W-:Y:S01]  /*0670*/  IMAD R26, R3.reuse, 0x2, R2 ;  /* 0x00000002031a7824 */ /* 0x048fe200078e0202 */
[----:B------:R4:W-:Y:S01]  /*0680*/  STG.E.128 desc[UR4][R14.64], R4 ;  /* 0x000000040e007986 */ /* 0x0009e2000c101d04 */
[----:B------:R-:W-:-:S05]  /*0690*/  IMAD.WIDE R20, R3, 0x2, R14 ;  /* 0x0000000203147825 */ /* 0x000fca00078e020e */
[----:B------:R4:W-:Y:S04]  /*06a0*/  STG.E.128 desc[UR4][R20.64], R4 ;  /* 0x0000000414007986 */ /* 0x0009e8000c101d04 */
[----:B------:R4:W-:Y:S04]  /*06b0*/  STG.E.128 desc[UR4][R8.64], R4 ;  /* 0x0000000408007986 */ /* 0x0009e8000c101d04 */
[----:B------:R4:W-:Y:S04]  /*06c0*/  STG.E.128 desc[UR4][R12.64], R4 ;  /* 0x000000040c007986 */ /* 0x0009e8000c101d04 */
[----:B------:R4:W-:Y:S04]  /*06d0*/  STG.E.128 desc[UR4][R16.64], R4 ;  /* 0x0000000410007986 */ /* 0x0009e8000c101d04 */
[----:B------:R4:W-:Y:S01]  /*06e0*/  STG.E.128 desc[UR4][R28.64], R4 ;  /* 0x000000041c007986 */ /* 0x0009e2000c101d04 */
[----:B------:R-:W-:Y:S05]  /*06f0*/  @!P1 BRA `(.L_x_3) ;  /* 0xfffffffc00249947 */ /* 0x000fea000383ffff */
.L_x_2:
[----:B------:R-:W-:-:S05]  /*0700*/  IMAD.IADD R0, R22, 0x1, -R24 ;  /* 0x0000000116007824 */ /* 0x000fca00078e0a18 */
[----:B------:R-:W-:-:S13]  /*0710*/  ISETP.GT.AND P1, PT, R0, 0x4, PT ;  /* 0x000000040000780c */ /* 0x000fda0003f24270 */
[----:B------:R-:W-:Y:S05]  /*0720*/  @!P1 BRA `(.L_x_4) ;  /* 0x0000000000749947 */ /* 0x000fea0003800000 */
[----:B------:R-:W-:Y:S01]  /*0730*/  IMAD R0, R3, 0x2, R26 ;  /* 0x0000000203007824 */ /* 0x000fe200078e021a */
[----:B----4-:R-:W-:Y:S01]  /*0740*/  IADD3 R9, P0, R25, R26, RZ ;  /* 0x0000001a19097210 */ /* 0x010fe20007f1e0ff */
[----:B------:R-:W-:Y:S01]  /*0750*/  ULDC.64 UR6, c[0x0][0x210] ;  /* 0x0000840000067ab9 */ /* 0x000fe20000000a00 */
[----:B------:R-:W-:Y:S02]  /*0760*/  VIADD R24, R24, 0x8 ;  /* 0x0000000818187836 */ /* 0x000fe40000000000 */
[----:B------:R-:W-:Y:S01]  /*0770*/  IMAD R0, R3, 0x2, R0 ;  /* 0x0000000203007824 */ /* 0x000fe200078e0200 */
[----:B------:R-:W-:Y:S02]  /*0780*/  LEA.HI.X.SX32 R26, R26, R23, 0x1, P0 ;  /* 0x000000171a1a7211 */ /* 0x000fe400000f0eff */
[----:B------:R-:W-:Y:S02]  /*0790*/  LEA R8, P0, R9, UR6, 0x1 ;  /* 0x0000000609087c11 */ /* 0x000fe4000f8008ff */
[----:B------:R-:W-:-:S02]  /*07a0*/  IADD3 R2, P1, R25, R0, RZ ;  /* 0x0000000019027210 */ /* 0x000fc40007f3e0ff */
[----:B------:R-:W-:Y:S02]  /*07b0*/  LEA.HI.X R9, R9, UR7, R26, 0x1, P0 ;  /* 0x0000000709097c11 */ /* 0x000fe400080f0c1a */
[----:B0-----:R-:W-:Y:S01]  /*07c0*/  LEA.HI.X.SX32 R11, R0, R23, 0x1, P1 ;  /* 0x00000017000b7211 */ /* 0x001fe200008f0eff */
[C---:B------:R-:W-:Y:S01]  /*07d0*/  IMAD R0, R3.reuse, 0x2, R0 ;  /* 0x0000000203007824 */ /* 0x040fe200078e0200 */
[C---:B------:R-:W-:Y:S01]  /*07e0*/  LEA R10, P0, R2.reuse, UR6, 0x1 ;  /* 0x00000006020a7c11 */ /* 0x040fe2000f8008ff */
[C---:B------:R-:W-:Y:S01]  /*07f0*/  IMAD.WIDE R12, R3.reuse, 0x2, R8 ;  /* 0x00000002030c7825 */ /* 0x040fe200078e0208 */
[----:B-----5:R1:W-:Y:S02]  /*0800*/  STG.E.128 desc[UR4][R8.64], R4 ;  /* 0x0000000408007986 */ /* 0x0203e4000c101d04 */
[----:B------:R-:W-:Y:S01]  /*0810*/  LEA.HI.X R11, R2, UR7, R11, 0x1, P0 ;  /* 0x00000007020b7c11 */ /* 0x000fe200080f0c0b */
[C---:B------:R-:W-:Y:S01]  /*0820*/  IMAD R26, R3.reuse, 0x2, R0 ;  /* 0x00000002031a7824 */ /* 0x040fe200078e0200 */
[----:B------:R1:W-:Y:S01]  /*0830*/  STG.E.128 desc[UR4][R12.64], R4 ;  /* 0x000000040c007986 */ /* 0x0003e2000c101d04 */
[----:B------:R-:W-:Y:S01]  /*0840*/  IMAD.WIDE R16, R3, 0x2, R12 ;  /* 0x0000000203107825 */ /* 0x000fe200078e020c */
[----:B------:R-:W-:-:S03]  /*0850*/  PLOP3.LUT P0, PT, PT, PT, PT, 0x8, 0x0 ;  /* 0x000000000000781c */ /* 0x000fc60003f0e170 */
[C---:B------:R-:W-:Y:S01]  /*0860*/  IMAD.WIDE R14, R3.reuse, 0x2, R10 ;  /* 0x00000002030e7825 */ /* 0x040fe200078e020a */
[----:B------:R1:W-:Y:S03]  /*0870*/  STG.E.128 desc[UR4][R16.64], R4 ;  /* 0x0000000410007986 */ /* 0x0003e6000c101d04 */
[----:B------:R-:W-:-:S04]  /*0880*/  IMAD.WIDE R20, R3, 0x2, R16 ;  /* 0x0000000203147825 */ /* 0x000fc800078e0210 */
[C---:B------:R-:W-:Y:S01]  /*0890*/  IMAD.WIDE R18, R3.reuse, 0x2, R14 ;  /* 0x0000000203127825 */ /* 0x040fe200078e020e */
[----:B------:R1:W-:Y:S04]  /*08a0*/  STG.E.128 desc[UR4][R20.64], R4 ;  /* 0x0000000414007986 */ /* 0x0003e8000c101d04 */
[----:B------:R1:W-:Y:S01]  /*08b0*/  STG.E.128 desc[UR4][R10.64], R4 ;  /* 0x000000040a007986 */ /* 0x0003e2000c101d04 */
[----:B------:R-:W-:-:S03]  /*08c0*/  IMAD.WIDE R28, R3, 0x2, R18 ;  /* 0x00000002031c7825 */ /* 0x000fc600078e0212 */
[----:B------:R1:W-:Y:S04]  /*08d0*/  STG.E.128 desc[UR4][R14.64], R4 ;  /* 0x000000040e007986 */ /* 0x0003e8000c101d04 */
[----:B------:R1:W-:Y:S04]  /*08e0*/  STG.E.128 desc[UR4][R18.64], R4 ;  /* 0x0000000412007986 */ /* 0x0003e8000c101d04 */
[----:B------:R1:W-:Y:S02]  /*08f0*/  STG.E.128 desc[UR4][R28.64], R4 ;  /* 0x000000041c007986 */ /* 0x0003e4000c101d04 */
.L_x_4:
[----:B------:R-:W-:-:S13]  /*0900*/  ISETP.LT.OR P0, PT, R24, R22, P0 ;  /* 0x000000161800720c */ /* 0x000fda0000701670 */
[----:B------:R-:W-:Y:S05]  /*0910*/  @!P0 EXIT ;  /* 0x000000000000894d */ /* 0x000fea0003800000 */
[----:B------:R-:W-:Y:S01]  /*0920*/  IADD3 R25, P0, R25, R26, RZ ;  /* 0x0000001a19197210 */ /* 0x000fe20007f1e0ff */
[----:B------:R-:W-:-:S03]  /*0930*/  ULDC.64 UR6, c[0x0][0x210] ;  /* 0x0000840000067ab9 */ /* 0x000fc60000000a00 */
[----:B------:R-:W-:Y:S02]  /*0940*/  LEA.HI.X.SX32 R26, R26, R23, 0x1, P0 ;  /* 0x000000171a1a7211 */ /* 0x000fe400000f0eff */
[----:B-1--4-:R-:W-:-:S04]  /*0950*/  LEA R8, P0, R25, UR6, 0x1 ;  /* 0x0000000619087c11 */ /* 0x012fc8000f8008ff */
[----:B------:R-:W-:-:S03]  /*0960*/  LEA.HI.X R9, R25, UR7, R26, 0x1, P0 ;  /* 0x0000000719097c11 */ /* 0x000fc600080f0c1a */
[C---:B0-----:R-:W-:Y:S02]  /*0970*/  IMAD.WIDE R10, R3.reuse, 0x2, R8 ;  /* 0x00000002030a7825 */ /* 0x041fe400078e0208 */
[----:B-----5:R-:W-:Y:S04]  /*0980*/  STG.E.128 desc[UR4][R8.64], R4 ;  /* 0x0000000408007986 */ /* 0x020fe8000c101d04 */
[----:B------:R-:W-:Y:S01]  /*0990*/  STG.E.128 desc[UR4][R10.64], R4 ;  /* 0x000000040a007986 */ /* 0x000fe2000c101d04 */
[----:B------:R-:W-:-:S05]  /*09a0*/  IMAD.WIDE R12, R3, 0x2, R10 ;  /* 0x00000002030c7825 */ /* 0x000fca00078e020a */
[----:B------:R-:W-:Y:S01]  /*09b0*/  STG.E.128 desc[UR4][R12.64], R4 ;  /* 0x000000040c007986 */ /* 0x000fe2000c101d04 */
[----:B------:R-:W-:-:S05]  /*09c0*/  IMAD.WIDE R2, R3, 0x2, R12 ;  /* 0x0000000203027825 */ /* 0x000fca00078e020c */
[----:B------:R-:W-:Y:S01]  /*09d0*/  STG.E.128 desc[UR4][R2.64], R4 ;  /* 0x0000000402007986 */ /* 0x000fe2000c101d04 */
[----:B------:R-:W-:Y:S05]  /*09e0*/  EXIT ;  /* 0x000000000000794d */ /* 0x000fea0003800000 */
.L_x_5:
[----:B------:R-:W-:-:S00]  /*09f0*/  BRA `(.L_x_5) ;  /* 0xfffffffc00fc7947 */ /* 0x000fc0000383ffff */
[----:B------:R-:W-:-:S00]  /*0a00*/  NOP ;  /* 0x0000000000007918 */ /* 0x000fc00000000000 */
[----:B------:R-:W-:-:S00]  /*0a10*/  NOP ;  /* 0x0000000000007918 */ /* 0x000fc00000000000 */
[----:B------:R-:W-:-:S00]  /*0a20*/  NOP ;  /* 0x0000000000007918 */ /* 0x000fc00000000000 */
[----:B------:R-:W-:-:S00]  /*0a30*/  NOP ;  /* 0x0000000000007918 */ /* 0x000fc00000000000 */
[----:B------:R-:W-:-:S00]  /*0a40*/  NOP ;  /* 0x0000000000007918 */ /* 0x000fc00000000000 */
[----:B------:R-:W-:-:S00]  /*0a50*/  NOP ;  /* 0x0000000000007918 */ /* 0x000fc00000000000 */
[----:B------:R-:W-:-:S00]  /*0a60*/  NOP ;  /* 0x0000000000007918 */ /* 0x000fc00000000000 */
[----:B------:R-:W-:-:S00]  /*0a70*/  NOP ;  /* 0x0000000000007918 */ /* 0x000fc00000000000 */
.L_x_22:


//--------------------- .text._Z27cuda_vector_add_int4_kernelP6__halfPKS_ii --------------------------
	.section	.text._Z27cuda_vector_add_int4_kernelP6__halfPKS_ii,"ax",@progbits
	.align	128
        .global         _Z27cuda_vector_add_int4_kernelP6__halfPKS_ii
        .type           _Z27cuda_vector_add_int4_kernelP6__halfPKS_ii,@function
        .size           _Z27cuda_vector_add_int4_kernelP6__halfPKS_ii,(.L_x_23 - _Z27cuda_vector_add_int4_kernelP6__halfPKS_ii)
        .other          _Z27cuda_vector_add_int4_kernelP6__halfPKS_ii,@"STO_CUDA_ENTRY STV_DEFAULT"
_Z27cuda_vector_add_int4_kernelP6__halfPKS_ii:
.text._Z27cuda_vector_add_int4_kernelP6__halfPKS_ii:
[----:B------:R-:W-:Y:S01]  /*0000*/  LDC R1, c[0x0][0x28] ;  /* 0x00000a00ff017b82 */ /* 0x000fe20000000800 */
[----:B------:R-:W0:Y:S07]  /*0010*/  S2R R0, SR_TID.X ;  /* 0x0000000000007919 */ /* 0x000e2e0000002100 */
[----:B------:R-:W1:Y:S01]  /*0020*/  LDC.64 R4, c[0x0][0x220] ;  /* 0x00008800ff047b82 */ /* 0x000e620000000a00 */
[----:B------:R-:W2:Y:S01]  /*0030*/  S2R R12, SR_CTAID.X ;  /* 0x00000000000c7919 */ /* 0x000ea20000002500 */
[----:B------:R-:W3:Y:S01]  /*0040*/  S2R R16, SR_CTAID.Y ;  /* 0x0000000000107919 */ /* 0x000ee20000002600 */
[----:B0-----:R-:W-:Y:S01]  /*0050*/  IMAD.SHL.U32 R0, R0, 0x8, RZ ;  /* 0x0000000800007824 */ /* 0x001fe200078e00ff */
[----:B--2---:R-:W-:-:S04]  /*0060*/  SHF.L.U32 R12, R12, 0xa, RZ ;  /* 0x0000000a0c0c7819 */ /* 0x004fc800000006ff */
[----:B------:R-:W-:Y:S01]  /*0070*/  IADD3 R2, R12, R0, RZ ;  /* 0x000000000c027210 */ /* 0x000fe20007ffe0ff */
        /* <DEDUP_REMOVED lines=13> */
[----:B------:R-:W-:Y:S01]  /*0150*/  LOP3.LUT R4, RZ, R4, RZ, 0x33, !PT ;  /* 0x00000004ff047212 */ /* 0x000fe200078e33ff */
[----:B------:R-:W-:Y:S01]  /*0160*/  ULDC.64 UR4, c[0x0][0x208] ;  /* 0x0000820000047ab9 */ /* 0x000fe20000000a00 */
[----:B------:R-:W-:Y:S01]  /*0170*/  IADD3 R13, -R7, RZ, RZ ;  /* 0x000000ff070d7210 */ /* 0x000fe20007ffe1ff */
[----:B------:R-:W5:Y:S03]  /*0180*/  LDG.E.128.CONSTANT R8, desc[UR4][R8.64] ;  /* 0x0000000408087981 */ /* 0x000f66000c1e9d00 */
        /* <DEDUP_REMOVED lines=8> */
[----:B------:R-:W-:Y:S01]  /*0210*/  ULDC.64 UR6, c[0x0][0x210] ;  /* 0x0000840000067ab9 */ /* 0x000fe20000000a00 */
[----:B------:R-:W-:-:S03]  /*0220*/  IMAD.MOV.U32 R4, RZ, RZ, R14 ;  /* 0x000000ffff047224 */ /* 0x000fc600078e000e */
[----:B------:R-:W-:-:S04]  /*0230*/  LEA R13, R13, R12, 0x1 ;  /* 0x0000000c0d0d7211 */ /* 0x000fc800078e08ff */
[----:B------:R-:W-:-:S04]  /*0240*/  IADD3 R17, P1, R0, R13, RZ ;  /* 0x0000000d00117210 */ /* 0x000fc80007f3e0ff */
[----:B------:R-:W-:Y:S02]  /*0250*/  LEA R16, P2, R17, UR6, 0x1 ;  /* 0x0000000611107c11 */ /* 0x000fe4000f8408ff */
[----:B------:R-:W-:-:S04]  /*0260*/  LEA.HI.X.SX32 R12, R13, R3, 0x1, P1 ;  /* 0x000000030d0c7211 */ /* 0x000fc800008f0eff */
[----:B------:R-:W-:-:S07]  /*0270*/  LEA.HI.X R17, R17, UR7, R12, 0x1, P2 ;  /* 0x0000000711117c11 */ /* 0x000fce00090f0c0c */
.L_x_7:
[----:B0-----:R-:W-:Y:S01]  /*0280*/  MOV R18, R16 ;  /* 0x0000001000127202 */ /* 0x001fe20000000f00 */
[----:B------:R-:W-:-:S05]  /*0290*/  IMAD.MOV.U32 R19, RZ, RZ, R17 ;  /* 0x000000ffff137224 */ /* 0x000fca00078e0011 */
[----:B------:R-:W2:Y:S01]  /*02a0*/  LDG.E.128 R12, desc[UR4][R18.64] ;  /* 0x00000004120c7981 */ /* 0x000ea2000c1e1d00 */
[----:B------:R-:W-:Y:S01]  /*02b0*/  IADD3 R4, R4, -0x1, RZ ;  /* 0xffffffff04047810 */ /* 0x000fe20007ffe0ff */
[----:B------:R-:W-:Y:S01]  /*02c0*/  IMAD.WIDE R16, R5, 0x2, R18 ;  /* 0x0000000205107825 */ /* 0x000fe200078e0212 */
[----:B------:R-:W-:Y:S02]  /*02d0*/  IADD3 R2, R2, R5, RZ ;  /* 0x0000000502027210 */ /* 0x000fe40007ffe0ff */
[----:B------:R-:W-:Y:S01]  /*02e0*/  ISETP.NE.AND P1, PT, R4, RZ, PT ;  /* 0x000000ff0400720c */ /* 0x000fe20003f25270 */
[----:B------:R-:W-:Y:S01]  /*02f0*/  VIADD R7, R7, 0x1 ;  /* 0x0000000107077836 */ /* 0x000fe20000000000 */
[----:B--2--5:R-:W-:Y:S01]  /*0300*/  HFMA2.MMA R15, R15, 1, 1, R11 ;  /* 0x3c003c000f0f7835 */ /* 0x024fe2000000000b */
[----:B------:R-:W-:Y:S01]  /*0310*/  HADD2 R14, R14, R10 ;  /* 0x0000000a0e0e7230 */ /* 0x000fe20000000000 */
[----:B------:R-:W-:Y:S01]  /*0320*/  HFMA2.MMA R13, R13, 1, 1, R9 ;  /* 0x3c003c000d0d7835 */ /* 0x000fe20000000009 */
[----:B------:R-:W-:-:S06]  /*0330*/  HADD2 R12, R12, R8 ;  /* 0x000000080c0c7230 */ /* 0x000fcc0000000000 */
[----:B------:R0:W-:Y:S02]  /*0340*/  STG.E.128 desc[UR4][R18.64], R12 ;  /* 0x0000000c12007986 */ /* 0x0001e4000c101d04 */
[----:B------:R-:W-:Y:S05]  /*0350*/  @P1 BRA `(.L_x_7) ;  /* 0xfffffffc00c81947 */ /* 0x000fea000383ffff */
.L_x_6:
[----:B------:R-:W-:Y:S01]  /*0360*/  ULDC.64 UR6, c[0x0][0x210] ;  /* 0x0000840000067ab9 */ /* 0x000fe20000000a00 */
[----:B------:R-:W-:Y:S05]  /*0370*/  @!P0 EXIT ;  /* 0x000000000000894d */ /* 0x000fea0003800000 */
.L_x_8:
[----:B------:R-:W-:-:S04]  /*0380*/  IADD3 R4, P0, R0, R2, RZ ;  /* 0x0000000200047210 */ /* 0x000fc80007f1e0ff */
[----:B01----:R-:W-:Y:S02]  /*0390*/  LEA.HI.X.SX32 R13, R2, R3, 0x1, P0 ;  /* 0x00000003020d7211 */ /* 0x003fe400000f0eff */
[----:B------:R-:W-:-:S04]  /*03a0*/  LEA R24, P0, R4, UR6, 0x1 ;  /* 0x0000000604187c11 */ /* 0x000fc8000f8008ff */
[----:B------:R-:W-:-:S05]  /*03b0*/  LEA.HI.X R25, R4, UR7, R13, 0x1, P0 ;  /* 0x0000000704197c11 */ /* 0x000fca00080f0c0d */
[----:B------:R-:W2:Y:S01]  /*03c0*/  LDG.E.128 R12, desc[UR4][R24.64] ;  /* 0x00000004180c7981 */ /* 0x000ea2000c1e1d00 */
[----:B------:R-:W-:Y:S01]  /*03d0*/  IMAD.WIDE R28, R5, 0x2, R24 ;  /* 0x00000002051c7825 */ /* 0x000fe200078e0218 */
[----:B--2--5:R-:W-:-:S03]  /*03e0*/  HFMA2.MMA R15, R15, 1, 1, R11 ;  /* 0x3c003c000f0f7835 */ /* 0x024fc6000000000b */
[----:B------:R-:W-:Y:S01]  /*03f0*/  HADD2 R14, R14, R10 ;  /* 0x0000000a0e0e7230 */ /* 0x000fe20000000000 */
[----:B------:R-:W-:Y:S01]  /*0400*/  HFMA2.MMA R13, R13, 1, 1, R9 ;  /* 0x3c003c000d0d7835 */ /* 0x000fe20000000009 */
[----:B------:R-:W-:-:S06]  /*0410*/  HADD2 R12, R12, R8 ;  /* 0x000000080c0c7230 */ /* 0x000fcc0000000000 */
[----:B------:R0:W-:Y:S04]  /*0420*/  STG.E.128 desc[UR4][R24.64], R12 ;  /* 0x0000000c18007986 */ /* 0x0001e8000c101d04 */
[----:B------:R-:W2:Y:S01]  /*0430*/  LDG.E.128 R16, desc[UR4][R28.64] ;  /* 0x000000041c107981 */ /* 0x000ea2000c1e1d00 */
[----:B------:R-:W-:Y:S01]  /*0440*/  IMAD.WIDE R26, R5, 0x2, R28 ;  /* 0x00000002051a7825 */ /* 0x000fe200078e021c */
[----:B--2---:R-:W-:-:S03]  /*0450*/  HFMA2.MMA R19, R19, 1, 1, R11 ;  /* 0x3c003c0013137835 */ /* 0x004fc6000000000b */
[----:B------:R-:W-:Y:S01]  /*0460*/  HADD2 R18, R18, R10 ;  /* 0x0000000a12127230 */ /* 0x000fe20000000000 */
[----:B------:R-:W-:Y:S01]  /*0470*/  HFMA2.MMA R17, R17, 1, 1, R9 ;  /* 0x3c003c0011117835 */ /* 0x000fe20000000009 */
[----:B------:R-:W-:-:S06]  /*0480*/  HADD2 R16, R16, R8 ;  /* 0x0000000810107230 */ /* 0x000fcc0000000000 */
[----:B------:R1:W-:Y:S04]  /*0490*/  STG.E.128 desc[UR4][R28.64], R16 ;  /* 0x000000101c007986 */ /* 0x0003e8000c101d04 */
[----:B------:R-:W2:Y:S01]  /*04a0*/  LDG.E.128 R20, desc[UR4][R26.64] ;  /* 0x000000041a147981 */ /* 0x000ea2000c1e1d00 */
[----:B0-----:R-:W-:Y:S01]  /*04b0*/  IMAD.WIDE R24, R5, 0x2, R26 ;  /* 0x0000000205187825 */ /* 0x001fe200078e021a */
[----:B--2---:R-:W-:-:S03]  /*04c0*/  HFMA2.MMA R23, R23, 1, 1, R11 ;  /* 0x3c003c0017177835 */ /* 0x004fc6000000000b */
[----:B------:R-:W-:Y:S01]  /*04d0*/  HADD2 R22, R22, R10 ;  /* 0x0000000a16167230 */ /* 0x000fe20000000000 */
[----:B------:R-:W-:Y:S01]  /*04e0*/  HFMA2.MMA R21, R21, 1, 1, R9 ;  /* 0x3c003c0015157835 */ /* 0x000fe20000000009 */
[----:B------:R-:W-:-:S06]  /*04f0*/  HADD2 R20, R20, R8 ;  /* 0x0000000814147230 */ /* 0x000fcc0000000000 */
[----:B------:R1:W-:Y:S04]  /*0500*/  STG.E.128 desc[UR4][R26.64], R20 ;  /* 0x000000141a007986 */ /* 0x0003e8000c101d04 */
[----:B------:R-:W2:Y:S01]  /*0510*/  LDG.E.128 R12, desc[UR4][R24.64] ;  /* 0x00000004180c7981 */ /* 0x000ea2000c1e1d00 */
[----:B------:R-:W-:Y:S01]  /*0520*/  VIADD R7, R7, 0x4 ;  /* 0x0000000407077836 */ /* 0x000fe20000000000 */
[----:B------:R-:W-:-:S04]  /*0530*/  LEA R2, R5, R2, 0x1 ;  /* 0x0000000205027211 */ /* 0x000fc800078e08ff */
[----:B------:R-:W-:Y:S02]  /*0540*/  ISETP.GE.AND P0, PT, R7, R6, PT ;  /* 0x000000060700720c */ /* 0x000fe40003f06270 */
[----:B------:R-:W-:Y:S01]  /*0550*/  LEA R2, R5, R2, 0x1 ;  /* 0x0000000205027211 */ /* 0x000fe200078e08ff */
[----:B--2---:R-:W-:Y:S01]  /*0560*/  HFMA2.MMA R15, R15, 1, 1, R11 ;  /* 0x3c003c000f0f7835 */ /* 0x004fe2000000000b */
[----:B------:R-:W-:Y:S01]  /*0570*/  HADD2 R14, R14, R10 ;  /* 0x0000000a0e0e7230 */ /* 0x000fe20000000000 */
[----:B------:R-:W-:Y:S01]  /*0580*/  HFMA2.MMA R13, R13, 1, 1, R9 ;  /* 0x3c003c000d0d7835 */ /* 0x000fe20000000009 */
[----:B------:R-:W-:-:S06]  /*0590*/  HADD2 R12, R12, R8 ;  /* 0x000000080c0c7230 */ /* 0x000fcc0000000000 */
[----:B------:R1:W-:Y:S01]  /*05a0*/  STG.E.128 desc[UR4][R24.64], R12 ;  /* 0x0000000c18007986 */ /* 0x0003e2000c101d04 */
[----:B------:R-:W-:Y:S05]  /*05b0*/  @!P0 BRA `(.L_x_8) ;  /* 0xfffffffc00708947 */ /* 0x000fea000383ffff */
[----:B------:R-:W-:Y:S05]  /*05c0*/  EXIT ;  /* 0x000000000000794d */ /* 0x000fea0003800000 */
.L_x_9:
        /* <DEDUP_REMOVED lines=11> */
.L_x_23:


//--------------------- .text._Z22cuda_vector_set_kernelP6__halfPKS_ii --------------------------
	.section	.text._Z22cuda_vector_set_kernelP6__halfPKS_ii,"ax",@progbits
	.align	128
        .global         _Z22cuda_vector_set_kernelP6__halfPKS_ii
        .type           _Z22cuda_vector_set_kernelP6__halfPKS_ii,@function
        .size           _Z22cuda_vector_set_kernelP6__halfPKS_ii,(.L_x_24 - _Z22cuda_vector_set_kernelP6__halfPKS_ii)
        .other          _Z22cuda_vector_set_kernelP6__halfPKS_ii,@"STO_CUDA_ENTRY STV_DEFAULT"
_Z22cuda_vector_set_kernelP6__halfPKS_ii:
.text._Z22cuda_vector_set_kernelP6__halfPKS_ii:
[----:B------:R-:W-:Y:S01]  /*0000*/  LDC R1, c[0x0][0x28] ;  /* 0x00000a00ff017b82 */ /* 0x000fe20000000800 */
[----:B------:R-:W0:Y:S07]  /*0010*/  S2R R4, SR_TID.X ;  /* 0x0000000000047919 */ /* 0x000e2e0000002100 */
[----:B------:R-:W1:Y:S08]  /*0020*/  S2UR UR4, SR_CTAID.X ;  /* 0x00000000000479c3 */ /* 0x000e700000002500 */
[----:B------:R-:W2:Y:S01]  /*0030*/  LDC R0, c[0x0][0x224] ;  /* 0x00008900ff007b82 */ /* 0x000ea20000000800 */
[----:B-1----:R-:W-:-:S06]  /*0040*/  USHF.L.U32 UR4, UR4, 0x6, URZ ;  /* 0x0000000604047899 */ /* 0x002fcc000800063f */
[----:B0-----:R-:W-:-:S04]  /*0050*/  LEA R3, R4, UR4, 0x1 ;  /* 0x0000000404037c11 */ /* 0x001fc8000f8e08ff */
[----:B--2---:R-:W-:-:S13]  /*0060*/  ISETP.GE.AND P0, PT, R3, R0, PT ;  /* 0x000000000300720c */ /* 0x004fda0003f06270 */
[----:B------:R-:W-:Y:S05]  /*0070*/  @P0 EXIT ;  /* 0x000000000000094d */ /* 0x000fea0003800000 */
[----:B------:R-:W0:Y:S01]  /*0080*/  S2R R11, SR_CTAID.Y ;  /* 0x00000000000b7919 */ /* 0x000e220000002600 */
[----:B------:R-:W1:Y:S01]  /*0090*/  LDC R8, c[0x0][0x220] ;  /* 0x00008800ff087b82 */ /* 0x000e620000000800 */
[----:B------:R-:W-:-:S04]  /*00a0*/  LEA.HI R3, R3, R3, RZ, 0x1 ;  /* 0x0000000303037211 */ /* 0x000fc800078f08ff */
[----:B------:R-:W-:-:S03]  /*00b0*/  SHF.R.S32.HI R3, RZ, 0x1, R3 ;  /* 0x00000001ff037819 */ /* 0x000fc60000011403 */
[----:B------:R-:W2:Y:S01]  /*00c0*/  LDC.64 R6, c[0x0][0x218] ;  /* 0x00008600ff067b82 */ /* 0x000ea20000000a00 */
[----:B0-----:R-:W-:Y:S01]  /*00d0*/  SHF.L.U32 R5, R11, 0x4, RZ ;  /* 0x000000040b057819 */ /* 0x001fe200000006ff */
[----:B--2---:R-:W-:-:S03]  /*00e0*/  IMAD.WIDE R6, R3, 0x4, R6 ;  /* 0x0000000403067825 */ /* 0x004fc600078e0206 */
[----:B-1----:R-:W-:-:S04]  /*00f0*/  VIADDMNMX R2, R5, 0x10, R8, PT ;  /* 0x0000001005027846 */ /* 0x002fc80003800108 */
[----:B------:R-:W-:-:S13]  /*0100*/  ISETP.GE.AND P0, PT, R5, R2, PT ;  /* 0x000000020500720c */ /* 0x000fda0003f06270 */
[----:B------:R-:W-:Y:S05]  /*0110*/  @P0 EXIT ;  /* 0x000000000000094d */ /* 0x000fea0003800000 */
[----:B------:R-:W-:Y:S01]  /*0120*/  LOP3.LUT R8, RZ, R8, RZ, 0x33, !PT ;  /* 0x00000008ff087212 */ /* 0x000fe200078e33ff */
[----:B------:R-:W-:Y:S01]  /*0130*/  ULDC.64 UR6, c[0x0][0x208] ;  /* 0x0000820000067ab9 */ /* 0x000fe20000000a00 */
[----:B------:R-:W-:Y:S01]  /*0140*/  IADD3 R9, -R5, RZ, RZ ;  /* 0x000000ff05097210 */ /* 0x000fe20007ffe1ff */
[----:B------:R0:W5:Y:S03]  /*0150*/  LDG.E.CONSTANT R3, desc[UR6][R6.64] ;  /* 0x0000000606037981 */ /* 0x000166000c1e9900 */
[----:B------:R-:W-:-:S04]  /*0160*/  VIADDMNMX R8, R9, 0xffffffef, R8, !PT ;  /* 0xffffffef09087846 */ /* 0x000fc80007800108 */
[----:B------:R-:W-:Y:S02]  /*0170*/  LOP3.LUT R9, R8, 0x3, RZ, 0xc0, !PT ;  /* 0x0000000308097812 */ /* 0x000fe400078ec0ff */
[----:B------:R-:W-:Y:S02]  /*0180*/  IADD3 R10, -R5, -0x2, -R8 ;  /* 0xfffffffe050a7810 */ /* 0x000fe40007ffe908 */
[----:B------:R-:W-:Y:S02]  /*0190*/  ISETP.NE.AND P1, PT, R9, 0x3, PT ;  /* 0x000000030900780c */ /* 0x000fe40003f25270 */
[----:B------:R-:W-:-:S11]  /*01a0*/  ISETP.GE.U32.AND P0, PT, R10, 0x3, PT ;  /* 0x000000030a00780c */ /* 0x000fd60003f06070 */
[----:B0-----:R-:W-:Y:S05]  /*01b0*/  @!P1 BRA `(.L_x_10) ;  /* 0x0000000000309947 */ /* 0x001fea0003800000 */
[----:B------:R-:W0:Y:S01]  /*01c0*/  LDC.64 R6, c[0x0][0x210] ;  /* 0x00008400ff067b82 */ /* 0x000e220000000a00 */
[----:B------:R-:W-:Y:S01]  /*01d0*/  IMAD R9, R11, R0, RZ ;  /* 0x000000000b097224 */ /* 0x000fe200078e02ff */
[----:B------:R-:W-:-:S04]  /*01e0*/  LOP3.LUT R8, R8, 0x3, RZ, 0xc, !PT ;  /* 0x0000000308087812 */ /* 0x000fc800078e0cff */
[----:B------:R-:W-:-:S04]  /*01f0*/  LEA R9, R9, UR4, 0x4 ;  /* 0x0000000409097c11 */ /* 0x000fc8000f8e20ff */
[----:B------:R-:W-:-:S05]  /*0200*/  LEA R9, R4, R9, 0x1 ;  /* 0x0000000904097211 */ /* 0x000fca00078e08ff */
[----:B0-----:R-:W-:-:S07]  /*0210*/  IMAD.WIDE R6, R9, 0x2, R6 ;  /* 0x0000000209067825 */ /* 0x001fce00078e0206 */
.L_x_11:
[----:B------:R-:W-:Y:S01]  /*0220*/  IADD3 R8, R8, -0x1, RZ ;  /* 0xffffffff08087810 */ /* 0x000fe20007ffe0ff */
[----:B-----5:R0:W-:Y:S01]  /*0230*/  STG.E desc[UR6][R6.64], R3 ;  /* 0x0000000306007986 */ /* 0x0201e2000c101906 */
[----:B------:R-:W-:Y:S02]  /*0240*/  IADD3 R5, R5, 0x1, RZ ;  /* 0x0000000105057810 */ /* 0x000fe40007ffe0ff */
[----:B------:R-:W-:Y:S01]  /*0250*/  ISETP.NE.AND P1, PT, R8, RZ, PT ;  /* 0x000000ff0800720c */ /* 0x000fe20003f25270 */
[----:B0-----:R-:W-:-:S12]  /*0260*/  IMAD.WIDE R6, R0, 0x2, R6 ;  /* 0x0000000200067825 */ /* 0x001fd800078e0206 */
[----:B------:R-:W-:Y:S05]  /*0270*/  @P1 BRA `(.L_x_11) ;  /* 0xfffffffc00e81947 */ /* 0x000fea000383ffff */
.L_x_10:
[----:B------:R-:W-:Y:S05]  /*0280*/  @!P0 EXIT ;  /* 0x000000000000894d */ /* 0x000fea0003800000 */
[----:B------:R-:W0:Y:S01]  /*0290*/  LDC.64 R20, c[0x0][0x210] ;  /* 0x00008400ff147b82 */ /* 0x000e220000000a00 */
[----:B------:R-:W-:Y:S01]  /*02a0*/  IADD3 R6, R2, -R5, RZ ;  /* 0x8000000502067210 */ /* 0x000fe20007ffe0ff */
[----:B------:R-:W-:Y:S01]  /*02b0*/  IMAD R7, R5, R0, UR4 ;  /* 0x0000000405077e24 */ /* 0x000fe2000f8e0200 */
[----:B------:R-:W-:Y:S02]  /*02c0*/  PLOP3.LUT P0, PT, PT, PT, PT, 0x80, 0x0 ;  /* 0x000000000000781c */ /* 0x000fe40003f0f070 */
[----:B------:R-:W-:Y:S02]  /*02d0*/  ISETP.GT.AND P1, PT, R6, 0xc, PT ;  /* 0x0000000c0600780c */ /* 0x000fe40003f24270 */
[----:B------:R-:W-:-:S05]  /*02e0*/  LEA R7, R4, R7, 0x1 ;  /* 0x0000000704077211 */ /* 0x000fca00078e08ff */
[----:B0-----:R-:W-:-:S06]  /*02f0*/  IMAD.WIDE R20, R7, 0x2, R20 ;  /* 0x0000000207147825 */ /* 0x001fcc00078e0214 */
[----:B------:R-:W-:Y:S05]  /*0300*/  @!P1 BRA `(.L_x_12) ;  /* 0x0000000000949947 */ /* 0x000fea0003800000 */
[----:B------:R-:W-:Y:S02]  /*0310*/  PLOP3.LUT P0, PT, PT, PT, PT, 0x8, 0x0 ;  /* 0x000000000000781c */ /* 0x000fe40003f0e170 */
[----:B------:R-:W-:-:S11]  /*0320*/  IADD3 R4, R2, -0xc, RZ ;  /* 0xfffffff402047810 */ /* 0x000fd60007ffe0ff */
.L_x_13:
[----:B-1----:R-:W-:Y:S01]  /*0330*/  IMAD.WIDE R22, R0, 0x2, R20 ;  /* 0x0000000200167825 */ /* 0x002fe200078e0214 */
[----:B-----5:R0:W-:Y:S01]  /*0340*/  STG.E desc[UR6][R20.64], R3 ;  /* 0x0000000314007986 */ /* 0x0201e2000c101906 */
[----:B------:R-:W-:-:S03]  /*0350*/  IADD3 R5, R5, 0x10, RZ ;  /* 0x0000001005057810 */ /* 0x000fc60007ffe0ff */
[----:B------:R1:W-:Y:S01]  /*0360*/  STG.E desc[UR6][R22.64], R3 ;  /* 0x0000000316007986 */ /* 0x0003e2000c101906 */
[----:B------:R-:W-:Y:S01]  /*0370*/  IMAD.WIDE R26, R0, 0x2, R22 ;  /* 0x00000002001a7825 */ /* 0x000fe200078e0216 */
[----:B------:R-:W-:-:S04]  /*0380*/  ISETP.GE.AND P1, PT, R5, R4, PT ;  /* 0x000000040500720c */ /* 0x000fc80003f26270 */
[----:B------:R-:W-:Y:S01]  /*0390*/  STG.E desc[UR6][R26.64], R3 ;  /* 0x000000031a007986 */ /* 0x000fe2000c101906 */
[----:B------:R-:W-:-:S05]  /*03a0*/  IMAD.WIDE R6, R0, 0x2, R26 ;  /* 0x0000000200067825 */ /* 0x000fca00078e021a */
[----:B------:R2:W-:Y:S01]  /*03b0*/  STG.E desc[UR6][R6.64], R3 ;  /* 0x0000000306007986 */ /* 0x0005e2000c101906 */
[----:B------:R-:W-:-:S05]  /*03c0*/  IMAD.WIDE R8, R0, 0x2, R6 ;  /* 0x0000000200087825 */ /* 0x000fca00078e0206 */
[----:B------:R-:W-:Y:S01]  /*03d0*/  STG.E desc[UR6][R8.64], R3 ;  /* 0x0000000308007986 */ /* 0x000fe2000c101906 */
        /* <DEDUP_REMOVED lines=10> */
[----:B0-----:R-:W-:-:S05]  /*0480*/  IMAD.WIDE R20, R0, 0x2, R18 ;  /* 0x0000000200147825 */ /* 0x001fca00078e0212 */
[----:B------:R0:W-:Y:S01]  /*0490*/  STG.E desc[UR6][R20.64], R3 ;  /* 0x0000000314007986 */ /* 0x0001e2000c101906 */
[----:B-1----:R-:W-:-:S05]  /*04a0*/  IMAD.WIDE R22, R0, 0x2, R20 ;  /* 0x0000000200167825 */ /* 0x002fca00078e0214 */
[----:B------:R1:W-:Y:S01]  /*04b0*/  STG.E desc[UR6][R22.64], R3 ;  /* 0x0000000316007986 */ /* 0x0003e2000c101906 */
[----:B------:R-:W-:-:S05]  /*04c0*/  IMAD.WIDE R24, R0, 0x2, R22 ;  /* 0x0000000200187825 */ /* 0x000fca00078e0216 */
[----:B------:R1:W-:Y:S01]  /*04d0*/  STG.E desc[UR6][R24.64], R3 ;  /* 0x0000000318007986 */ /* 0x0003e2000c101906 */
[----:B------:R-:W-:-:S05]  /*04e0*/  IMAD.WIDE R28, R0, 0x2, R24 ;  /* 0x00000002001c7825 */ /* 0x000fca00078e0218 */
[----:B------:R1:W-:Y:S01]  /*04f0*/  STG.E desc[UR6][R28.64], R3 ;  /* 0x000000031c007986 */ /* 0x0003e2000c101906 */
[----:B--2---:R-:W-:-:S05]  /*0500*/  IMAD.WIDE R6, R0, 0x2, R28 ;  /* 0x0000000200067825 */ /* 0x004fca00078e021c */
[----:B------:R1:W-:Y:S01]  /*0510*/  STG.E desc[UR6][R6.64], R3 ;  /* 0x0000000306007986 */ /* 0x0003e2000c101906 */
[----:B------:R-:W-:-:S05]  /*0520*/  IMAD.WIDE R26, R0, 0x2, R6 ;  /* 0x00000002001a7825 */ /* 0x000fca00078e0206 */
[----:B------:R1:W-:Y:S01]  /*0530*/  STG.E desc[UR6][R26.64], R3 ;  /* 0x000000031a007986 */ /* 0x0003e2000c101906 */
[----:B0-----:R-:W-:Y:S01]  /*0540*/  IMAD.WIDE R20, R0, 0x2, R26 ;  /* 0x0000000200147825 */ /* 0x001fe200078e021a */
[----:B------:R-:W-:Y:S06]  /*0550*/  @!P1 BRA `(.L_x_13) ;  /* 0xfffffffc00749947 */ /* 0x000fec000383ffff */
.L_x_12:
[----:B------:R-:W-:-:S04]  /*0560*/  IADD3 R4, R2, -R5, RZ ;  /* 0x8000000502047210 */ /* 0x000fc80007ffe0ff */
[----:B------:R-:W-:-:S13]  /*0570*/  ISETP.GT.AND P1, PT, R4, 0x4, PT ;  /* 0x000000040400780c */ /* 0x000fda0003f24270 */
[----:B------:R-:W-:Y:S05]  /*0580*/  @!P1 BRA `(.L_x_14) ;  /* 0x0000000000489947 */ /* 0x000fea0003800000 */
[C---:B-1----:R-:W-:Y:S01]  /*0590*/  IMAD.WIDE R6, R0.reuse, 0x2, R20 ;  /* 0x0000000200067825 */ /* 0x042fe200078e0214 */
[----:B-----5:R0:W-:Y:S01]  /*05a0*/  STG.E desc[UR6][R20.64], R3 ;  /* 0x0000000314007986 */ /* 0x0201e2000c101906 */
[----:B------:R-:W-:Y:S02]  /*05b0*/  PLOP3.LUT P0, PT, PT, PT, PT, 0x8, 0x0 ;  /* 0x000000000000781c */ /* 0x000fe40003f0e170 */
[----:B------:R-:W-:Y:S01]  /*05c0*/  IADD3 R5, R5, 0x8, RZ ;  /* 0x0000000805057810 */ /* 0x000fe20007ffe0ff */
[----:B------:R2:W-:Y:S01]  /*05d0*/  STG.E desc[UR6][R6.64], R3 ;  /* 0x0000000306007986 */ /* 0x0005e2000c101906 */
[----:B------:R-:W-:-:S05]  /*05e0*/  IMAD.WIDE R8, R0, 0x2, R6 ;  /* 0x0000000200087825 */ /* 0x000fca00078e0206 */
        /* <DEDUP_REMOVED lines=11> */
[----:B0-----:R-:W-:-:S07]  /*06a0*/  IMAD.WIDE R20, R0, 0x2, R18 ;  /* 0x0000000200147825 */ /* 0x001fce00078e0212 */
.L_x_14:
[----:B------:R-:W-:-:S13]  /*06b0*/  ISETP.LT.OR P0, PT, R5, R2, P0 ;  /* 0x000000020500720c */ /* 0x000fda0000701670 */
[----:B------:R-:W-:Y:S05]  /*06c0*/  @!P0 EXIT ;  /* 0x000000000000894d */ /* 0x000fea0003800000 */
[C---:B------:R-:W-:Y:S01]  /*06d0*/  IMAD.WIDE R4, R0.reuse, 0x2, R20 ;  /* 0x0000000200047825 */ /* 0x040fe200078e0214 */
[----:B-----5:R-:W-:Y:S04]  /*06e0*/  STG.E desc[UR6][R20.64], R3 ;  /* 0x0000000314007986 */ /* 0x020fe8000c101906 */
[----:B------:R-:W-:Y:S01]  /*06f0*/  STG.E desc[UR6][R4.64], R3 ;  /* 0x0000000304007986 */ /* 0x000fe2000c101906 */
[----:B-12---:R-:W-:-:S05]  /*0700*/  IMAD.WIDE R6, R0, 0x2, R4 ;  /* 0x0000000200067825 */ /* 0x006fca00078e0204 */
[----:B------:R-:W-:Y:S01]  /*0710*/  STG.E desc[UR6][R6.64], R3 ;  /* 0x0000000306007986 */ /* 0x000fe2000c101906 */
[----:B------:R-:W-:-:S05]  /*0720*/  IMAD.WIDE R8, R0, 0x2, R6 ;  /* 0x0000000200087825 */ /* 0x000fca00078e0206 */
[----:B------:R-:W-:Y:S01]  /*0730*/  STG.E desc[UR6][R8.64], R3 ;  /* 0x0000000308007986 */ /* 0x000fe2000c101906 */
[----:B------:R-:W-:Y:S05]  /*0740*/  EXIT ;  /* 0x000000000000794d */ /* 0x000fea0003800000 */
.L_x_15:
        /* <DEDUP_REMOVED lines=11> */
.L_x_24:


//--------------------- .text._Z22cuda_vector_add_kernelP6__halfPKS_ii --------------------------
	.section	.text._Z22cuda_vector_add_kernelP6__halfPKS_ii,"ax",@progbits
	.align	128
        .global         _Z22cuda_vector_add_kernelP6__halfPKS_ii
        .type           _Z22cuda_vector_add_kernelP6__halfPKS_ii,@function
        .size           _Z22cuda_vector_add_kernelP6__halfPKS_ii,(.L_x_25 - _Z22cuda_vector_add_kernelP6__halfPKS_ii)
        .other          _Z22cuda_vector_add_kernelP6__halfPKS_ii,@"STO_CUDA_ENTRY STV_DEFAULT"
_Z22cuda_vector_add_kernelP6__halfPKS_ii:
.text._Z22cuda_vector_add_kernelP6__halfPKS_ii:
        /* <DEDUP_REMOVED lines=9> */
[----:B------:R-:W1:Y:S08]  /*0090*/  LDC R11, c[0x0][0x220] ;  /* 0x00008800ff0b7b82 */ /* 0x000e700000000800 */
[----:B------:R-:W2:Y:S01]  /*00a0*/  LDC.64 R6, c[0x0][0x218] ;  /* 0x00008600ff067b82 */ /* 0x000ea20000000a00 */
[----:B0-----:R-:W-:-:S04]  /*00b0*/  SHF.L.U32 R4, R13, 0x4, RZ ;  /* 0x000000040d047819 */ /* 0x001fc800000006ff */
[----:B-1----:R-:W-:-:S04]  /*00c0*/  VIADDMNMX R3, R4, 0x10, R11, PT ;  /* 0x0000001004037846 */ /* 0x002fc8000380010b */
[----:B------:R-:W-:-:S13]  /*00d0*/  ISETP.GE.AND P0, PT, R4, R3, PT ;  /* 0x000000030400720c */ /* 0x000fda0003f06270 */
[----:B--2---:R-:W-:Y:S05]  /*00e0*/  @P0 EXIT ;  /* 0x000000000000094d */ /* 0x004fea0003800000 */
[----:B------:R-:W-:Y:S01]  /*00f0*/  LOP3.LUT R2, RZ, R11, RZ, 0x33, !PT ;  /* 0x0000000bff027212 */ /* 0x000fe200078e33ff */
[----:B------:R-:W-:Y:S01]  /*0100*/  ULDC.64 UR6, c[0x0][0x208] ;  /* 0x0000820000067ab9 */ /* 0x000fe20000000a00 */
[----:B------:R-:W-:Y:S02]  /*0110*/  IADD3 R11, -R4, RZ, RZ ;  /* 0x000000ff040b7210 */ /* 0x000fe40007ffe1ff */
[----:B------:R-:W-:Y:S02]  /*0120*/  LEA.HI R9, R9, R9, RZ, 0x1 ;  /* 0x0000000909097211 */ /* 0x000fe400078f08ff */
[----:B------:R-:W-:Y:S02]  /*0130*/  VIADDMNMX R11, R11, 0xffffffef, R2, !PT ;  /* 0xffffffef0b0b7846 */ /* 0x000fe40007800102 */
[----:B------:R-:W-:Y:S02]  /*0140*/  SHF.R.S32.HI R9, RZ, 0x1, R9 ;  /* 0x00000001ff097819 */ /* 0x000fe40000011409 */
[----:B------:R-:W-:-:S02]  /*0150*/  LOP3.LUT R2, R11, 0x3, RZ, 0xc0, !PT ;  /* 0x000000030b027812 */ /* 0x000fc400078ec0ff */
[----:B------:R-:W-:Y:S01]  /*0160*/  IADD3 R8, -R4, -0x2, -R11 ;  /* 0xfffffffe04087810 */ /* 0x000fe20007ffe90b */
[----:B------:R-:W-:Y:S01]  /*0170*/  IMAD.WIDE R6, R9, 0x4, R6 ;  /* 0x0000000409067825 */ /* 0x000fe200078e0206 */
[----:B------:R-:W-:Y:S02]  /*0180*/  ISETP.NE.AND P1, PT, R2, 0x3, PT ;  /* 0x000000030200780c */ /* 0x000fe40003f25270 */
[----:B------:R-:W-:Y:S02]  /*0190*/  ISETP.GE.U32.AND P0, PT, R8, 0x3, PT ;  /* 0x000000030800780c */ /* 0x000fe40003f06070 */
[----:B------:R0:W5:Y:S09]  /*01a0*/  LDG.E.CONSTANT R2, desc[UR6][R6.64] ;  /* 0x0000000606027981 */ /* 0x000172000c1e9900 */
[----:B------:R-:W-:Y:S05]  /*01b0*/  @!P1 BRA `(.L_x_16) ;  /* 0x0000000000389947 */ /* 0x000fea0003800000 */
[----:B0-----:R-:W0:Y:S01]  /*01c0*/  LDC.64 R6, c[0x0][0x210] ;  /* 0x00008400ff067b82 */ /* 0x001e220000000a00 */
[----:B------:R-:W-:Y:S01]  /*01d0*/  IMAD R8, R13, R0, RZ ;  /* 0x000000000d087224 */ /* 0x000fe200078e02ff */
[----:B------:R-:W-:-:S04]  /*01e0*/  LOP3.LUT R11, R11, 0x3, RZ, 0xc, !PT ;  /* 0x000000030b0b7812 */ /* 0x000fc800078e0cff */
[----:B------:R-:W-:-:S04]  /*01f0*/  LEA R8, R8, UR4, 0x4 ;  /* 0x0000000408087c11 */ /* 0x000fc8000f8e20ff */
[----:B------:R-:W-:-:S05]  /*0200*/  LEA R9, R5, R8, 0x1 ;  /* 0x0000000805097211 */ /* 0x000fca00078e08ff */
[----:B0-----:R-:W-:-:S07]  /*0210*/  IMAD.WIDE R6, R9, 0x2, R6 ;  /* 0x0000000209067825 */ /* 0x001fce00078e0206 */
.L_x_17:
[----:B------:R-:W2:Y:S01]  /*0220*/  LDG.E R9, desc[UR6][R6.64] ;  /* 0x0000000606097981 */ /* 0x000ea2000c1e1900 */
[----:B------:R-:W-:Y:S02]  /*0230*/  IADD3 R11, R11, -0x1, RZ ;  /* 0xffffffff0b0b7810 */ /* 0x000fe40007ffe0ff */
[----:B------:R-:W-:Y:S02]  /*0240*/  IADD3 R4, R4, 0x1, RZ ;  /* 0x0000000104047810 */ /* 0x000fe40007ffe0ff */
[----:B------:R-:W-:Y:S01]  /*0250*/  ISETP.NE.AND P1, PT, R11, RZ, PT ;  /* 0x000000ff0b00720c */ /* 0x000fe20003f25270 */
[----:B--2--5:R-:W-:-:S07]  /*0260*/  HFMA2.MMA R9, R2, 1, 1, R9 ;  /* 0x3c003c0002097835 */ /* 0x024fce0000000009 */
[----:B------:R0:W-:Y:S02]  /*0270*/  STG.E desc[UR6][R6.64], R9 ;  /* 0x0000000906007986 */ /* 0x0001e4000c101906 */
[----:B0-----:R-:W-:-:S03]  /*0280*/  IMAD.WIDE R6, R0, 0x2, R6 ;  /* 0x0000000200067825 */ /* 0x001fc600078e0206 */
[----:B------:R-:W-:Y:S05]  /*0290*/  @P1 BRA `(.L_x_17) ;  /* 0xfffffffc00e01947 */ /* 0x000fea000383ffff */
.L_x_16:
[----:B------:R-:W-:Y:S05]  /*02a0*/  @!P0 EXIT ;  /* 0x000000000000894d */ /* 0x000fea0003800000 */
[----:B0-----:R-:W0:Y:S01]  /*02b0*/  LDC.64 R6, c[0x0][0x210] ;  /* 0x00008400ff067b82 */ /* 0x001e220000000a00 */
        /* <DEDUP_REMOVED lines=9> */
.L_x_19:
[----:B-1----:R-:W2:Y:S02]  /*0350*/  LDG.E R9, desc[UR6][R6.64] ;  /* 0x0000000606097981 */ /* 0x002ea4000c1e1900 */
[----:B--2--5:R-:W-:Y:S02]  /*0360*/  HADD2 R15, R2, R9 ;  /* 0x00000009020f7230 */ /* 0x024fe40000000000 */
[----:B------:R-:W-:-:S03]  /*0370*/  IMAD.WIDE R8, R0, 0x2, R6 ;  /* 0x0000000200087825 */ /* 0x000fc600078e0206 */
[----:B------:R0:W-:Y:S04]  /*0380*/  STG.E desc[UR6][R6.64], R15 ;  /* 0x0000000f06007986 */ /* 0x0001e8000c101906 */
[----:B------:R-:W2:Y:S02]  /*0390*/  LDG.E R11, desc[UR6][R8.64] ;  /* 0x00000006080b7981 */ /* 0x000ea4000c1e1900 */
[----:B--2---:R-:W-:Y:S01]  /*03a0*/  HFMA2.MMA R17, R2, 1, 1, R11 ;  /* 0x3c003c0002117835 */ /* 0x004fe2000000000b */
[----:B------:R-:W-:-:S06]  /*03b0*/  IMAD.WIDE R10, R0, 0x2, R8 ;  /* 0x00000002000a7825 */ /* 0x000fcc00078e0208 */
[----:B------:R1:W-:Y:S04]  /*03c0*/  STG.E desc[UR6][R8.64], R17 ;  /* 0x0000001108007986 */ /* 0x0003e8000c101906 */
[----:B------:R-:W2:Y:S02]  /*03d0*/  LDG.E R13, desc[UR6][R10.64] ;  /* 0x000000060a0d7981 */ /* 0x000ea4000c1e1900 */
[----:B--2---:R-:W-:Y:S02]  /*03e0*/  HADD2 R19, R2, R13 ;  /* 0x0000000d02137230 */ /* 0x004fe40000000000 */
[----:B------:R-:W-:-:S03]  /*03f0*/  IMAD.WIDE R12, R0, 0x2, R10 ;  /* 0x00000002000c7825 */ /* 0x000fc600078e020a */
[----:B------:R2:W-:Y:S04]  /*0400*/  STG.E desc[UR6][R10.64], R19 ;  /* 0x000000130a007986 */ /* 0x0005e8000c101906 */
[----:B------:R-:W3:Y:S01]  /*0410*/  LDG.E R21, desc[UR6][R12.64] ;  /* 0x000000060c157981 */ /* 0x000ee2000c1e1900 */
[----:B0-----:R-:W-:Y:S01]  /*0420*/  IMAD.WIDE R6, R0, 0x2, R12 ;  /* 0x0000000200067825 */ /* 0x001fe200078e020c */
[----:B---3--:R-:W-:-:S07]  /*0430*/  HFMA2.MMA R21, R2, 1, 1, R21 ;  /* 0x3c003c0002157835 */ /* 0x008fce0000000015 */
[----:B------:R0:W-:Y:S04]  /*0440*/  STG.E desc[UR6][R12.64], R21 ;  /* 0x000000150c007986 */ /* 0x0001e8000c101906 */
[----:B------:R-:W3:Y:S01]  /*0450*/  LDG.E R15, desc[UR6][R6.64] ;  /* 0x00000006060f7981 */ /* 0x000ee2000c1e1900 */
[----:B-1----:R-:W-:-:S04]  /*0460*/  IMAD.WIDE R8, R0, 0x2, R6 ;  /* 0x0000000200087825 */ /* 0x002fc800078e0206 */
[----:B---3--:R-:W-:-:S05]  /*0470*/  HADD2 R15, R2, R15 ;  /* 0x0000000f020f7230 */ /* 0x008fca0000000000 */
[----:B------:R1:W-:Y:S04]  /*0480*/  STG.E desc[UR6][R6.64], R15 ;  /* 0x0000000f06007986 */ /* 0x0003e8000c101906 */
[----:B------:R-:W3:Y:S01]  /*0490*/  LDG.E R17, desc[UR6][R8.64] ;  /* 0x0000000608117981 */ /* 0x000ee2000c1e1900 */
[----:B--2---:R-:W-:Y:S01]  /*04a0*/  IMAD.WIDE R10, R0, 0x2, R8 ;  /* 0x00000002000a7825 */ /* 0x004fe200078e0208 */
[----:B---3--:R-:W-:-:S07]  /*04b0*/  HFMA2.MMA R17, R2, 1, 1, R17 ;  /* 0x3c003c0002117835 */ /* 0x008fce0000000011 */
[----:B------:R2:W-:Y:S04]  /*04c0*/  STG.E desc[UR6][R8.64], R17 ;  /* 0x0000001108007986 */ /* 0x0005e8000c101906 */
[----:B------:R-:W3:Y:S01]  /*04d0*/  LDG.E R19, desc[UR6][R10.64] ;  /* 0x000000060a137981 */ /* 0x000ee2000c1e1900 */
[----:B0-----:R-:W-:-:S04]  /*04e0*/  IMAD.WIDE R12, R0, 0x2, R10 ;  /* 0x00000002000c7825 */ /* 0x001fc800078e020a */
[----:B---3--:R-:W-:-:S05]  /*04f0*/  HADD2 R19, R2, R19 ;  /* 0x0000001302137230 */ /* 0x008fca0000000000 */
[----:B------:R0:W-:Y:S04]  /*0500*/  STG.E desc[UR6][R10.64], R19 ;  /* 0x000000130a007986 */ /* 0x0001e8000c101906 */
[----:B------:R-:W3:Y:S01]  /*0510*/  LDG.E R21, desc[UR6][R12.64] ;  /* 0x000000060c157981 */ /* 0x000ee2000c1e1900 */
[----:B-1----:R-:W-:Y:S01]  /*0520*/  IMAD.WIDE R6, R0, 0x2, R12 ;  /* 0x0000000200067825 */ /* 0x002fe200078e020c */
[----:B---3--:R-:W-:-:S07]  /*0530*/  HFMA2.MMA R21, R2, 1, 1, R21 ;  /* 0x3c003c0002157835 */ /* 0x008fce0000000015 */
[----:B------:R1:W-:Y:S04]  /*0540*/  STG.E desc[UR6][R12.64], R21 ;  /* 0x000000150c007986 */ /* 0x0003e8000c101906 */
[----:B------:R-:W3:Y:S01]  /*0550*/  LDG.E R15, desc[UR6][R6.64] ;  /* 0x00000006060f7981 */ /* 0x000ee2000c1e1900 */
[----:B--2---:R-:W-:-:S04]  /*0560*/  IMAD.WIDE R8, R0, 0x2, R6 ;  /* 0x0000000200087825 */ /* 0x004fc800078e0206 */
[----:B---3--:R-:W-:-:S05]  /*0570*/  HADD2 R15, R2, R15 ;  /* 0x0000000f020f7230 */ /* 0x008fca0000000000 */
        /* <DEDUP_REMOVED lines=22> */
[----:B--2---:R-:W-:Y:S01]  /*06e0*/  IMAD.WIDE R12, R0, 0x2, R10 ;  /* 0x00000002000c7825 */ /* 0x004fe200078e020a */
[----:B------:R-:W-:-:S03]  /*06f0*/  IADD3 R4, R4, 0x10, RZ ;  /* 0x0000001004047810 */ /* 0x000fc60007ffe0ff */
[----:B---3--:R-:W-:-:S05]  /*0700*/  HADD2 R19, R2, R19 ;  /* 0x0000001302137230 */ /* 0x008fca0000000000 */
[----:B------:R1:W-:Y:S04]  /*0710*/  STG.E desc[UR6][R10.64], R19 ;  /* 0x000000130a007986 */ /* 0x0003e8000c101906 */
[----:B------:R-:W2:Y:S01]  /*0720*/  LDG.E R21, desc[UR6][R12.64] ;  /* 0x000000060c157981 */ /* 0x000ea2000c1e1900 */
[----:B------:R-:W-:Y:S01]  /*0730*/  ISETP.GE.AND P1, PT, R4, R5, PT ;  /* 0x000000050400720c */ /* 0x000fe20003f26270 */
[----:B0-----:R-:W-:Y:S01]  /*0740*/  IMAD.WIDE R6, R0, 0x2, R12 ;  /* 0x0000000200067825 */ /* 0x001fe200078e020c */
[----:B--2---:R-:W-:-:S07]  /*0750*/  HFMA2.MMA R21, R2, 1, 1, R21 ;  /* 0x3c003c0002157835 */ /* 0x004fce0000000015 */
[----:B------:R1:W-:Y:S04]  /*0760*/  STG.E desc[UR6][R12.64], R21 ;  /* 0x000000150c007986 */ /* 0x0003e8000c101906 */
[----:B------:R-:W-:Y:S05]  /*0770*/  @!P1 BRA `(.L_x_19) ;  /* 0xfffffff800f49947 */ /* 0x000fea000383ffff */
.L_x_18:
[----:B------:R-:W-:-:S04]  /*0780*/  IADD3 R5, R3, -R4, RZ ;  /* 0x8000000403057210 */ /* 0x000fc80007ffe0ff */
[----:B------:R-:W-:-:S13]  /*0790*/  ISETP.GT.AND P1, PT, R5, 0x4, PT ;  /* 0x000000040500780c */ /* 0x000fda0003f24270 */
[----:B------:R-:W-:Y:S05]  /*07a0*/  @!P1 BRA `(.L_x_20) ;  /* 0x0000000000889947 */ /* 0x000fea0003800000 */
[----:B------:R-:W2:Y:S01]  /*07b0*/  LDG.E R5, desc[UR6][R6.64] ;  /* 0x0000000606057981 */ /* 0x000ea2000c1e1900 */
[----:B-1----:R-:W-:-:S04]  /*07c0*/  IMAD.WIDE R8, R0, 0x2, R6 ;  /* 0x0000000200087825 */ /* 0x002fc800078e0206 */
[----:B--2--5:R-:W-:-:S05]  /*07d0*/  HADD2 R5, R2, R5 ;  /* 0x0000000502057230 */ /* 0x024fca0000000000 */
        /* <DEDUP_REMOVED lines=26> */
[----:B------:R-:W-:Y:S01]  /*0980*/  PLOP3.LUT P0, PT, PT, PT, PT, 0x8, 0x0 ;  /* 0x000000000000781c */ /* 0x000fe20003f0e170 */
[----:B-1----:R-:W-:Y:S01]  /*0990*/  IMAD.WIDE R6, R0, 0x2, R12 ;  /* 0x0000000200067825 */ /* 0x002fe200078e020c */
[----:B------:R-:W-:Y:S01]  /*09a0*/  IADD3 R4, R4, 0x8, RZ ;  /* 0x0000000804047810 */ /* 0x000fe20007ffe0ff */
[----:B---3--:R-:W-:-:S07]  /*09b0*/  HFMA2.MMA R19, R2, 1, 1, R19 ;  /* 0x3c003c0002137835 */ /* 0x008fce0000000013 */
[----:B------:R2:W-:Y:S04]  /*09c0*/  STG.E desc[UR6][R12.64], R19 ;  /* 0x000000130c007986 */ /* 0x0005e8000c101906 */
.L_x_20:
[----:B------:R-:W-:-:S13]  /*09d0*/  ISETP.LT.OR P0, PT, R4, R3, P0 ;  /* 0x000000030400720c */ /* 0x000fda0000701670 */
[----:B------:R-:W-:Y:S05]  /*09e0*/  @!P0 EXIT ;  /* 0x000000000000894d */ /* 0x000fea0003800000 */
[----:B------:R-:W3:Y:S01]  /*09f0*/  LDG.E R3, desc[UR6][R6.64] ;  /* 0x0000000606037981 */ /* 0x000ee2000c1e1900 */
[----:B------:R-:W-:-:S04]  /*0a00*/  IMAD.WIDE R4, R0, 0x2, R6 ;  /* 0x0000000200047825 */ /* 0x000fc800078e0206 */
[----:B---3-5:R-:W-:-:S05]  /*0a10*/  HADD2 R3, R2, R3 ;  /* 0x0000000302037230 */ /* 0x028fca0000000000 */
[----:B------:R-:W-:Y:S04]  /*0a20*/  STG.E desc[UR6][R6.64], R3 ;  /* 0x0000000306007986 */ /* 0x000fe8000c101906 */
[----:B-12---:R-:W2:Y:S02]  /*0a30*/  LDG.E R9, desc[UR6][R4.64] ;  /* 0x0000000604097981 */ /* 0x006ea4000c1e1900 */
[----:B--2---:R-:W-:Y:S01]  /*0a40*/  HFMA2.MMA R13, R2, 1, 1, R9 ;  /* 0x3c003c00020d7835 */ /* 0x004fe20000000009 */
[----:B------:R-:W-:-:S06]  /*0a50*/  IMAD.WIDE R8, R0, 0x2, R4 ;  /* 0x0000000200087825 */ /* 0x000fcc00078e0204 */
[----:B------:R-:W-:Y:S04]  /*0a60*/  STG.E desc[UR6][R4.64], R13 ;  /* 0x0000000d04007986 */ /* 0x000fe8000c101906 */
[----:B------:R-:W2:Y:S02]  /*0a70*/  LDG.E R11, desc[UR6][R8.64] ;  /* 0x00000006080b7981 */ /* 0x000ea4000c1e1900 */
[----:B--2---:R-:W-:Y:S02]  /*0a80*/  HADD2 R15, R2, R11 ;  /* 0x0000000b020f7230 */ /* 0x004fe40000000000 */
[----:B------:R-:W-:-:S03]  /*0a90*/  IMAD.WIDE R10, R0, 0x2, R8 ;  /* 0x00000002000a7825 */ /* 0x000fc600078e0208 */
[----:B------:R-:W-:Y:S04]  /*0aa0*/  STG.E desc[UR6][R8.64], R15 ;  /* 0x0000000f08007986 */ /* 0x000fe8000c101906 */
[----:B------:R-:W2:Y:S02]  /*0ab0*/  LDG.E R17, desc[UR6][R10.64] ;  /* 0x000000060a117981 */ /* 0x000ea4000c1e1900 */
[----:B--2---:R-:W-:-:S07]  /*0ac0*/  HFMA2.MMA R17, R2, 1, 1, R17 ;  /* 0x3c003c0002117835 */ /* 0x004fce0000000011 */
[----:B------:R-:W-:Y:S01]  /*0ad0*/  STG.E desc[UR6][R10.64], R17 ;  /* 0x000000110a007986 */ /* 0x000fe2000c101906 */
[----:B------:R-:W-:Y:S05]  /*0ae0*/  EXIT ;  /* 0x000000000000794d */ /* 0x000fea0003800000 */
.L_x_21:
        /* <DEDUP_REMOVED lines=9> */
.L_x_25:


//--------------------- .nv.shared.reserved.0     --------------------------
	.section	.nv.shared.reserved.0,"aw",@nobits
	.weak		__nv_reservedSMEM_offset_0_alias
	.size		__nv_reservedSMEM_offset_0_alias, 0, 0
	.other		__nv_reservedSMEM_offset_0_alias,@"STO_CUDA_RESERVED_SHARED STV_DEFAULT"
__nv_reservedSMEM_offset_0_alias:
	.zero		0


//--------------------- .nv.global                --------------------------
	.section	.nv.global,"aw",@nobits
.nv.global:
	.type		_ZN38_INTERNAL_93344812_8_h_add_cu_257838d04cuda3std3__48in_placeE,@object
	.size		_ZN38_INTERNAL_93344812_8_h_add_cu_257838d04cuda3std3__48in_placeE,(_ZN38_INTERNAL_93344812_8_h_add_cu_257838d04cuda3std6ranges3__45__cpo8distanceE - _ZN38_INTERNAL_93344812_8_h_add_cu_257838d04cuda3std3__48in_placeE)
_ZN38_INTERNAL_93344812_8_h_add_cu_257838d04cuda3std3__48in_placeE:
	.zero		1
	.type		_ZN38_INTERNAL_93344812_8_h_add_cu_257838d04cuda3std6ranges3__45__cpo8distanceE,@object
	.size		_ZN38_INTERNAL_93344812_8_h_add_cu_257838d04cuda3std6ranges3__45__cpo8distanceE,(_ZN38_INTERNAL_93344812_8_h_add_cu_257838d04cuda3std3__45__cpo6cbeginE - _ZN38_INTERNAL_93344812_8_h_add_cu_257838d04cuda3std6ranges3__45__cpo8distanceE)
_ZN38_INTERNAL_93344812_8_h_add_cu_257838d04cuda3std6ranges3__45__cpo8distanceE:
	.zero		1
	.type		_ZN38_INTERNAL_93344812_8_h_add_cu_257838d04cuda3std3__45__cpo6cbeginE,@object
	.size		_ZN38_INTERNAL_93344812_8_h_add_cu_257838d04cuda3std3__45__cpo6cbeginE,(_ZN38_INTERNAL_93344812_8_h_add_cu_257838d04cuda3std6ranges3__45__cpo7advanceE - _ZN38_INTERNAL_93344812_8_h_add_cu_257838d04cuda3std3__45__cpo6cbeginE)
_ZN38_INTERNAL_93344812_8_h_add_cu_257838d04cuda3std3__45__cpo6cbeginE:
	.zero		1
	.type		_ZN38_INTERNAL_93344812_8_h_add_cu_257838d04cuda3std6ranges3__45__cpo7advanceE,@object
	.size		_ZN38_INTERNAL_93344812_8_h_add_cu_257838d04cuda3std6ranges3__45__cpo7advanceE,(_ZN38_INTERNAL_93344812_8_h_add_cu_257838d04cuda3std3__45__cpo7crbeginE - _ZN38_INTERNAL_93344812_8_h_add_cu_257838d04cuda3std6ranges3__45__cpo7advanceE)
_ZN38_INTERNAL_93344812_8_h_add_cu_257838d04cuda3std6ranges3__45__cpo7advanceE:
	.zero		1
	.type		_ZN38_INTERNAL_93344812_8_h_add_cu_257838d04cuda3std3__45__cpo7crbeginE,@object
	.size		_ZN38_INTERNAL_93344812_8_h_add_cu_257838d04cuda3std3__45__cpo7crbeginE,(_ZN38_INTERNAL_93344812_8_h_add_cu_257838d04cuda3std6ranges3__45__cpo4dataE - _ZN38_INTERNAL_93344812_8_h_add_cu_257838d04cuda3std3__45__cpo7crbeginE)
_ZN38_INTERNAL_93344812_8_h_add_cu_257838d04cuda3std3__45__cpo7crbeginE:
	.zero		1
	.type		_ZN38_INTERNAL_93344812_8_h_add_cu_257838d04cuda3std6ranges3__45__cpo4dataE,@object
	.size		_ZN38_INTERNAL_93344812_8_h_add_cu_257838d04cuda3std6ranges3__45__cpo4dataE,(_ZN38_INTERNAL_93344812_8_h_add_cu_257838d04cuda3std6ranges3__45__cpo5beginE - _ZN38_INTERNAL_93344812_8_h_add_cu_257838d04cuda3std6ranges3__45__cpo4dataE)
_ZN38_INTERNAL_93344812_8_h_add_cu_257838d04cuda3std6ranges3__45__cpo4dataE:
	.zero		1
	.type		_ZN38_INTERNAL_93344812_8_h_add_cu_257838d04cuda3std6ranges3__45__cpo5beginE,@object
	.size		_ZN38_INTERNAL_93344812_8_h_add_cu_257838d04cuda3std6ranges3__45__cpo5beginE,(_ZN38_INTERNAL_93344812_8_h_add_cu_257838d04cuda3std3__440_GLOBAL__N__93344812_8_h_add_cu_257838d06ignoreE - _ZN38_INTERNAL_93344812_8_h_add_cu_257838d04cuda3std6ranges3__45__cpo5beginE)
_ZN38_INTERNAL_93344812_8_h_add_cu_257838d04cuda3std6ranges3__45__cpo5beginE:
	.zero		1
	.type		_ZN38_INTERNAL_93344812_8_h_add_cu_257838d04cuda3std3__440_GLOBAL__N__93344812_8_h_add_cu_257838d06ignoreE,@object
	.size		_ZN38_INTERNAL_93344812_8_h_add_cu_257838d04cuda3std3__440_GLOBAL__N__93344812_8_h_add_cu_257838d06ignoreE,(_ZN38_INTERNAL_93344812_8_h_add_cu_257838d04cuda3std6ranges3__45__cpo4sizeE - _ZN38_INTERNAL_93344812_8_h_add_cu_257838d04cuda3std3__440_GLOBAL__N__93344812_8_h_add_cu_257838d06ignoreE)
_ZN38_INTERNAL_93344812_8_h_add_cu_257838d04cuda3std3__440_GLOBAL__N__93344812_8_h_add_cu_257838d06ignoreE:
	.zero		1
	.type		_ZN38_INTERNAL_93344812_8_h_add_cu_257838d04cuda3std6ranges3__45__cpo4sizeE,@object
	.size		_ZN38_INTERNAL_93344812_8_h_add_cu_257838d04cuda3std6ranges3__45__cpo4sizeE,(_ZN38_INTERNAL_93344812_8_h_add_cu_257838d04cuda3std3__45__cpo5beginE - _ZN38_INTERNAL_93344812_8_h_add_cu_257838d04cuda3std6ranges3__45__cpo4sizeE)
_ZN38_INTERNAL_93344812_8_h_add_cu_257838d04cuda3std6ranges3__45__cpo4sizeE:
	.zero		1
	.type		_ZN38_INTERNAL_93344812_8_h_add_cu_257838d04cuda3std3__45__cpo5beginE,@object
	.size		_ZN38_INTERNAL_93344812_8_h_add_cu_257838d04cuda3std3__45__cpo5beginE,(_ZN38_INTERNAL_93344812_8_h_add_cu_257838d04cuda3std6ranges3__45__cpo6cbeginE - _ZN38_INTERNAL_93344812_8_h_add_cu_257838d04cuda3std3__45__cpo5beginE)
_ZN38_INTERNAL_93344812_8_h_add_cu_257838d04cuda3std3__45__cpo5beginE:
	.zero		1
	.type		_ZN38_INTERNAL_93344812_8_h_add_cu_257838d04cuda3std6ranges3__45__cpo6cbeginE,@object
	.size		_ZN38_INTERNAL_93344812_8_h_add_cu_257838d04cuda3std6ranges3__45__cpo6cbeginE,(_ZN38_INTERNAL_93344812_8_h_add_cu_257838d04cuda3std3__45__cpo6rbeginE - _ZN38_INTERNAL_93344812_8_h_add_cu_257838d04cuda3std6ranges3__45__cpo6cbeginE)
_ZN38_INTERNAL_93344812_8_h_add_cu_257838d04cuda3std6ranges3__45__cpo6cbeginE:
	.zero		1
	.type		_ZN38_INTERNAL_93344812_8_h_add_cu_257838d04cuda3std3__45__cpo6rbeginE,@object
	.size		_ZN38_INTERNAL_93344812_8_h_add_cu_257838d04cuda3std3__45__cpo6rbeginE,(_ZN38_INTERNAL_93344812_8_h_add_cu_257838d04cuda3std6ranges3__45__cpo4nextE - _ZN38_INTERNAL_93344812_8_h_add_cu_257838d04cuda3std3__45__cpo6rbeginE)
_ZN38_INTERNAL_93344812_8_h_add_cu_257838d04cuda3std3__45__cpo6rbeginE:
	.zero		1
	.type		_ZN38_INTERNAL_93344812_8_h_add_cu_257838d04cuda3std6ranges3__45__cpo4nextE,@object
	.size		_ZN38_INTERNAL_93344812_8_h_add_cu_257838d04cuda3std6ranges3__45__cpo4nextE,(_ZN38_INTERNAL_93344812_8_h_add_cu_257838d04cuda3std6ranges3__45__cpo4swapE - _ZN38_INTERNAL_93344812_8_h_add_cu_257838d04cuda3std6ranges3__45__cpo4nextE)
_ZN38_INTERNAL_93344812_8_h_add_cu_257838d04cuda3std6ranges3__45__cpo4nextE:
	.zero		1
	.type		_ZN38_INTERNAL_93344812_8_h_add_cu_257838d04cuda3std6ranges3__45__cpo4swapE,@object
	.size		_ZN38_INTERNAL_93344812_8_h_add_cu_257838d04cuda3std6ranges3__45__cpo4swapE,(_ZN38_INTERNAL_93344812_8_h_add_cu_257838d04cuda3std3__420unreachable_sentinelE - _ZN38_INTERNAL_93344812_8_h_add_cu_257838d04cuda3std6ranges3__45__cpo4swapE)
_ZN38_INTERNAL_93344812_8_h_add_cu_257838d04cuda3std6ranges3__45__cpo4swapE:
	.zero		1
	.type		_ZN38_INTERNAL_93344812_8_h_add_cu_257838d04cuda3std3__420unreachable_sentinelE,@object
	.size		_ZN38_INTERNAL_93344812_8_h_add_cu_257838d04cuda3std3__420unreachable_sentinelE,(_ZN38_INTERNAL_93344812_8_h_add_cu_257838d06thrust23THRUST_300001_SM_900_NS6system6detail10sequential3seqE - _ZN38_INTERNAL_93344812_8_h_add_cu_257838d04cuda3std3__420unreachable_sentinelE)
_ZN38_INTERNAL_93344812_8_h_add_cu_257838d04cuda3std3__420unreachable_sentinelE:
	.zero		1
	.type		_ZN38_INTERNAL_93344812_8_h_add_cu_257838d06thrust23THRUST_300001_SM_900_NS6system6detail10sequential3seqE,@object
	.size		_ZN38_INTERNAL_93344812_8_h_add_cu_257838d06thrust23THRUST_300001_SM_900_NS6system6detail10sequential3seqE,(_ZN38_INTERNAL_93344812_8_h_add_cu_257838d04cuda3std3__45__cpo4cendE - _ZN38_INTERNAL_93344812_8_h_add_cu_257838d06thrust23THRUST_300001_SM_900_NS6system6detail10sequential3seqE)
_ZN38_INTERNAL_93344812_8_h_add_cu_257838d06thrust23THRUST_300001_SM_900_NS6system6detail10sequential3seqE:
	.zero		1
	.type		_ZN38_INTERNAL_93344812_8_h_add_cu_257838d04cuda3std3__45__cpo4cendE,@object
	.size		_ZN38_INTERNAL_93344812_8_h_add_cu_257838d04cuda3std3__45__cpo4cendE,(_ZN38_INTERNAL_93344812_8_h_add_cu_257838d04cuda3std6ranges3__45__cpo9iter_swapE - _ZN38_INTERNAL_93344812_8_h_add_cu_257838d04cuda3std3__45__cpo4cendE)
_ZN38_INTERNAL_93344812_8_h_add_cu_257838d04cuda3std3__45__cpo4cendE:
	.zero		1
	.type		_ZN38_INTERNAL_93344812_8_h_add_cu_257838d04cuda3std6ranges3__45__cpo9iter_swapE,@object
	.size		_ZN38_INTERNAL_93344812_8_h_add_cu_257838d04cuda3std6ranges3__45__cpo9iter_swapE,(_ZN38_INTERNAL_93344812_8_h_add_cu_257838d04cuda3std3__45__cpo5crendE - _ZN38_INTERNAL_93344812_8_h_add_cu_257838d04cuda3std6ranges3__45__cpo9iter_swapE)
_ZN38_INTERNAL_93344812_8_h_add_cu_257838d04cuda3std6ranges3__45__cpo9iter_swapE:
	.zero		1
	.type		_ZN38_INTERNAL_93344812_8_h_add_cu_257838d04cuda3std3__45__cpo5crendE,@object
	.size		_ZN38_INTERNAL_93344812_8_h_add_cu_257838d04cuda3std3__45__cpo5crendE,(_ZN38_INTERNAL_93344812_8_h_add_cu_257838d04cuda3std6ranges3__45__cpo5cdataE - _ZN38_INTERNAL_93344812_8_h_add_cu_257838d04cuda3std3__45__cpo5crendE)
_ZN38_INTERNAL_93344812_8_h_add_cu_257838d04cuda3std3__45__cpo5crendE:
	.zero		1
	.type		_ZN38_INTERNAL_93344812_8_h_add_cu_257838d04cuda3std6ranges3__45__cpo5cdataE,@object
	.size		_ZN38_INTERNAL_93344812_8_h_add_cu_257838d04cuda3std6ranges3__45__cpo5cdataE,(_ZN38_INTERNAL_93344812_8_h_add_cu_257838d04cuda3std6ranges3__45__cpo3endE - _ZN38_INTERNAL_93344812_8_h_add_cu_257838d04cuda3std6ranges3__45__cpo5cdataE)
_ZN38_INTERNAL_93344812_8_h_add_cu_257838d04cuda3std6ranges3__45__cpo5cdataE:
	.zero		1
	.type		_ZN38_INTERNAL_93344812_8_h_add_cu_257838d04cuda3std6ranges3__45__cpo3endE,@object
	.size		_ZN38_INTERNAL_93344812_8_h_add_cu_257838d04cuda3std6ranges3__45__cpo3endE,(_ZN38_INTERNAL_93344812_8_h_add_cu_257838d04cuda3std3__419piecewise_constructE - _ZN38_INTERNAL_93344812_8_h_add_cu_257838d04cuda3std6ranges3__45__cpo3endE)
_ZN38_INTERNAL_93344812_8_h_add_cu_257838d04cuda3std6ranges3__45__cpo3endE:
	.zero		1
	.type		_ZN38_INTERNAL_93344812_8_h_add_cu_257838d04cuda3std3__419piecewise_constructE,@object
	.size		_ZN38_INTERNAL_93344812_8_h_add_cu_257838d04cuda3std3__419piecewise_constructE,(_ZN38_INTERNAL_93344812_8_h_add_cu_257838d04cuda3std6ranges3__45__cpo5ssizeE - _ZN38_INTERNAL_93344812_8_h_add_cu_257838d04cuda3std3__419piecewise_constructE)
_ZN38_INTERNAL_93344812_8_h_add_cu_257838d04cuda3std3__419piecewise_constructE:
	.zero		1
	.type		_ZN38_INTERNAL_93344812_8_h_add_cu_257838d04cuda3std6ranges3__45__cpo5ssizeE,@object
	.size		_ZN38_INTERNAL_93344812_8_h_add_cu_257838d04cuda3std6ranges3__45__cpo5ssizeE,(_ZN38_INTERNAL_93344812_8_h_add_cu_257838d04cuda3std3__45__cpo3endE - _ZN38_INTERNAL_93344812_8_h_add_cu_257838d04cuda3std6ranges3__45__cpo5ssizeE)
_ZN38_INTERNAL_93344812_8_h_add_cu_257838d04cuda3std6ranges3__45__cpo5ssizeE:
	.zero		1
	.type		_ZN38_INTERNAL_93344812_8_h_add_cu_257838d04cuda3std3__45__cpo3endE,@object
	.size		_ZN38_INTERNAL_93344812_8_h_add_cu_257838d04cuda3std3__45__cpo3endE,(_ZN38_INTERNAL_93344812_8_h_add_cu_257838d04cuda3std6ranges3__45__cpo4cendE - _ZN38_INTERNAL_93344812_8_h_add_cu_257838d04cuda3std3__45__cpo3endE)
_ZN38_INTERNAL_93344812_8_h_add_cu_257838d04cuda3std3__45__cpo3endE:
	.zero		1
	.type		_ZN38_INTERNAL_93344812_8_h_add_cu_257838d04cuda3std6ranges3__45__cpo4cendE,@object
	.size		_ZN38_INTERNAL_93344812_8_h_add_cu_257838d04cuda3std6ranges3__45__cpo4cendE,(_ZN38_INTERNAL_93344812_8_h_add_cu_257838d04cuda3std3__45__cpo4rendE - _ZN38_INTERNAL_93344812_8_h_add_cu_257838d04cuda3std6ranges3__45__cpo4cendE)
_ZN38_INTERNAL_93344812_8_h_add_cu_257838d04cuda3std6ranges3__45__cpo4cendE:
	.zero		1
	.type		_ZN38_INTERNAL_93344812_8_h_add_cu_257838d04cuda3std3__45__cpo4rendE,@object
	.size		_ZN38_INTERNAL_93344812_8_h_add_cu_257838d04cuda3std3__45__cpo4rendE,(_ZN38_INTERNAL_93344812_8_h_add_cu_257838d04cuda3std6ranges3__45__cpo4prevE - _ZN38_INTERNAL_93344812_8_h_add_cu_257838d04cuda3std3__45__cpo4rendE)
_ZN38_INTERNAL_93344812_8_h_add_cu_257838d04cuda3std3__45__cpo4rendE:
	.zero		1
	.type		_ZN38_INTERNAL_93344812_8_h_add_cu_257838d04cuda3std6ranges3__45__cpo4prevE,@object
	.size		_ZN38_INTERNAL_93344812_8_h_add_cu_257838d04cuda3std6ranges3__45__cpo4prevE,(_ZN38_INTERNAL_93344812_8_h_add_cu_257838d04cuda3std6ranges3__45__cpo9iter_moveE - _ZN38_INTERNAL_93344812_8_h_add_cu_257838d04cuda3std6ranges3__45__cpo4prevE)
_ZN38_INTERNAL_93344812_8_h_add_cu_257838d04cuda3std6ranges3__45__cpo4prevE:
	.zero		1
	.type		_ZN38_INTERNAL_93344812_8_h_add_cu_257838d04cuda3std6ranges3__45__cpo9iter_moveE,@object
	.size		_ZN38_INTERNAL_93344812_8_h_add_cu_257838d04cuda3std6ranges3__45__cpo9iter_moveE,(.L_13 - _ZN38_INTERNAL_93344812_8_h_add_cu_257838d04cuda3std6ranges3__45__cpo9iter_moveE)
_ZN38_INTERNAL_93344812_8_h_add_cu_257838d04cuda3std6ranges3__45__cpo9iter_moveE:
	.zero		1
.L_13:


//--------------------- .nv.constant0._Z27cuda_vector_set_int4_kernelP6__halfPKS_ii --------------------------
	.section	.nv.constant0._Z27cuda_vector_set_int4_kernelP6__halfPKS_ii,"a",@progbits
	.sectionflags	@""
	.align	4
.nv.constant0._Z27cuda_vector_set_int4_kernelP6__halfPKS_ii:
	.zero		552


//--------------------- .nv.constant0._Z27cuda_vector_add_int4_kernelP6__halfPKS_ii --------------------------
	.section	.nv.constant0._Z27cuda_vector_add_int4_kernelP6__halfPKS_ii,"a",@progbits
	.sectionflags	@""
	.align	4
.nv.constant0._Z27cuda_vector_add_int4_kernelP6__halfPKS_ii:
	.zero		552


//--------------------- .nv.constant0._Z22cuda_vector_set_kernelP6__halfPKS_ii --------------------------
	.section	.nv.constant0._Z22cuda_vector_set_kernelP6__halfPKS_ii,"a",@progbits
	.sectionflags	@""
	.align	4
.nv.constant0._Z22cuda_vector_set_kernelP6__halfPKS_ii:
	.zero		552


//--------------------- .nv.constant0._Z22cuda_vector_add_kernelP6__halfPKS_ii --------------------------
	.section	.nv.constant0._Z22cuda_vector_add_kernelP6__halfPKS_ii,"a",@progbits
	.sectionflags	@""
	.align	4
.nv.constant0._Z22cuda_vector_add_kernelP6__halfPKS_ii:
	.zero		552


//--------------------- SYMBOLS --------------------------

	.type		.nv.reservedSmem.offset0,@object
	.size		.nv.reservedSmem.offset0,0x4
